	.target	sm_90a

	.elftype	@"ET_EXEC"


//--------------------- .note.nv.tkinfo           --------------------------
	.section	.note.nv.tkinfo,"",@"SHT_NOTE"
	.sectionflags	@"SHF_NOTE_NV_TKINFO"
	.tkinfo
        /*0018*/ 	.word	0x00000002
        /*0030*/ 	.string	""
        /*0030*/ 	.string	"ptxas"
        /*0030*/ 	.string	"Cuda compilation tools, release 13.0, V13.0.88"
        /*0030*/ 	.string	"Build cuda_13.0.r13.0/compiler.36424714_0"
        /*0030*/ 	.string	"-arch sm_90a -m 64 "



//--------------------- .note.nv.cuinfo           --------------------------
	.section	.note.nv.cuinfo,"",@"SHT_NOTE"
	.sectionflags	@"SHF_NOTE_NV_CUINFO"
        /*0018*/ 	.short	0x0002
        /*001a*/ 	.short	0x005a
        /*001c*/ 	.short	0x0082
	.zero		2


//--------------------- .nv.info                  --------------------------
	.section	.nv.info,"",@"SHT_CUDA_INFO"
	.align	4


	//----- nvinfo : EIATTR_REGCOUNT
	.align		4
        /*0000*/ 	.byte	0x04, 0x2f
        /*0002*/ 	.short	(.L_16 - .L_15)
	.align		4
.L_15:
        /*0004*/ 	.word	index@(_ZN7cutlass13device_kernelINS_4fmha6kernel13FmhaKernelTmaINS1_10collective15FmhaMainloopTmaINS_6half_tEfN4cute5tupleIJNS7_1CILi64EEESA_NS9_ILi112EEEEEENS4_13DefaultFusionEJEEENS4_15FmhaFwdEpilogueIS6_fNS8_IJSA_SB_SA_EEEEEJEEEEEvNT_6ParamsE)
        /*0008*/ 	.word	0x00000084


	//----- nvinfo : EIATTR_FRAME_SIZE
	.align		4
.L_16:
        /*000c*/ 	.byte	0x04, 0x11
        /*000e*/ 	.short	(.L_18 - .L_17)
	.align		4
.L_17:
        /*0010*/ 	.word	index@($__internal_0_$__cuda_sm20_rcp_rn_f32_slowpath)
        /*0014*/ 	.word	0x00000000


	//----- nvinfo : EIATTR_FRAME_SIZE
	.align		4
.L_18:
        /*0018*/ 	.byte	0x04, 0x11
        /*001a*/ 	.short	(.L_20 - .L_19)
	.align		4
.L_19:
        /*001c*/ 	.word	index@(_ZN7cutlass13device_kernelINS_4fmha6kernel13FmhaKernelTmaINS1_10collective15FmhaMainloopTmaINS_6half_tEfN4cute5tupleIJNS7_1CILi64EEESA_NS9_ILi112EEEEEENS4_13DefaultFusionEJEEENS4_15FmhaFwdEpilogueIS6_fNS8_IJSA_SB_SA_EEEEEJEEEEEvNT_6ParamsE)
        /*0020*/ 	.word	0x00000000


	//----- nvinfo : EIATTR_MIN_STACK_SIZE
	.align		4
.L_20:
        /*0024*/ 	.byte	0x04, 0x12
        /*0026*/ 	.short	(.L_22 - .L_21)
	.align		4
.L_21:
        /*0028*/ 	.word	index@(_ZN7cutlass13device_kernelINS_4fmha6kernel13FmhaKernelTmaINS1_10collective15FmhaMainloopTmaINS_6half_tEfN4cute5tupleIJNS7_1CILi64EEESA_NS9_ILi112EEEEEENS4_13DefaultFusionEJEEENS4_15FmhaFwdEpilogueIS6_fNS8_IJSA_SB_SA_EEEEEJEEEEEvNT_6ParamsE)
        /*002c*/ 	.word	0x00000000
.L_22:


//--------------------- .nv.compat                --------------------------
	.section	.nv.compat,"",@"SHT_CUDA_COMPAT_INFO"
	.align	4
        /*0000*/ 	.byte	0x02, 0x09, 0x01, 0x00, 0x02, 0x02, 0x04, 0x00, 0x02, 0x05, 0x05, 0x00, 0x03, 0x07, 0x01, 0x01
        /*0010*/ 	.byte	0x02, 0x03, 0x01, 0x00, 0x02, 0x06, 0x01, 0x00, 0x04, 0x0b, 0x08, 0x00, 0x00, 0x00, 0x00, 0x00
        /*0020*/ 	.byte	0x00, 0x00, 0x00, 0x00


//--------------------- .nv.info._ZN7cutlass13device_kernelINS_4fmha6kernel13FmhaKernelTmaINS1_10collective15FmhaMainloopTmaINS_6half_tEfN4cute5tupleIJNS7_1CILi64EEESA_NS9_ILi112EEEEEENS4_13DefaultFusionEJEEENS4_15FmhaFwdEpilogueIS6_fNS8_IJSA_SB_SA_EEEEEJEEEEEvNT_6ParamsE --------------------------
	.section	.nv.info._ZN7cutlass13device_kernelINS_4fmha6kernel13FmhaKernelTmaINS1_10collective15FmhaMainloopTmaINS_6half_tEfN4cute5tupleIJNS7_1CILi64EEESA_NS9_ILi112EEEEEENS4_13DefaultFusionEJEEENS4_15FmhaFwdEpilogueIS6_fNS8_IJSA_SB_SA_EEEEEJEEEEEvNT_6ParamsE,"",@"SHT_CUDA_INFO"
	.sectionflags	@""
	.align	4


	//----- nvinfo : EIATTR_CUDA_API_VERSION
	.align		4
        /*0000*/ 	.byte	0x04, 0x37
        /*0002*/ 	.short	(.L_24 - .L_23)
.L_23:
        /*0004*/ 	.word	0x00000082


	//----- nvinfo : EIATTR_KPARAM_INFO
	.align		4
.L_24:
        /*0008*/ 	.byte	0x04, 0x17
        /*000a*/ 	.short	(.L_26 - .L_25)
.L_25:
        /*000c*/ 	.word	0x00000000
        /*0010*/ 	.short	0x0000
        /*0012*/ 	.short	0x0070
        /*0014*/ 	.byte	0x00, 0xf0, 0x01, 0x20


	//----- nvinfo : EIATTR_SPARSE_MMA_MASK
	.align		4
.L_26:
        /*0018*/ 	.byte	0x03, 0x50
        /*001a*/ 	.short	0x0000


	//----- nvinfo : EIATTR_MAXREG_COUNT
	.align		4
        /*001c*/ 	.byte	0x03, 0x1b
        /*001e*/ 	.short	0x00ff


	//----- nvinfo : EIATTR_NUM_BARRIERS
	.align		4
        /*0020*/ 	.byte	0x02, 0x4c
        /*0022*/ 	.byte	0x02
	.zero		1


	//----- nvinfo : EIATTR_EXTERNS
	.align		4
        /*0024*/ 	.byte	0x04, 0x0f
        /*0026*/ 	.short	(.L_28 - .L_27)


	//   ....[0]....
	.align		4
.L_27:
        /*0028*/ 	.word	index@(__assertfail)


	//----- nvinfo : EIATTR_MERCURY_ISA_VERSION
	.align		4
.L_28:
        /*002c*/ 	.byte	0x03, 0x5f
        /*002e*/ 	.short	0x0101


	//----- nvinfo : EIATTR_COOP_GROUP_MASK_REGIDS
	.align		4
        /*0030*/ 	.byte	0x04, 0x29
        /*0032*/ 	.short	(.L_30 - .L_29)


	//   ....[0]....
.L_29:
        /*0034*/ 	.word	0xffffffff


	//   ....[1]....
        /*0038*/ 	.word	0xffffffff


	//   ....[2]....
        /*003c*/ 	.word	0xffffffff


	//   ....[3]....
        /*0040*/ 	.word	0xffffffff


	//   ....[4]....
        /*0044*/ 	.word	0xffffffff


	//   ....[5]....
        /*0048*/ 	.word	0xffffffff


	//   ....[6]....
        /*004c*/ 	.word	0xffffffff


	//   ....[7]....
        /*0050*/ 	.word	0xffffffff


	//   ....[8]....
        /*0054*/ 	.word	0xffffffff


	//   ....[9]....
        /*0058*/ 	.word	0xffffffff


	//   ....[10]....
        /*005c*/ 	.word	0xffffffff


	//   ....[11]....
        /*0060*/ 	.word	0xffffffff


	//   ....[12]....
        /*0064*/ 	.word	0xffffffff


	//   ....[13]....
        /*0068*/ 	.word	0xffffffff


	//   ....[14]....
        /*006c*/ 	.word	0xffffffff


	//   ....[15]....
        /*0070*/ 	.word	0xffffffff


	//   ....[16]....
        /*0074*/ 	.word	0xffffffff


	//----- nvinfo : EIATTR_COOP_GROUP_INSTR_OFFSETS
	.align		4
.L_30:
        /*0078*/ 	.byte	0x04, 0x28
        /*007a*/ 	.short	(.L_32 - .L_31)


	//   ....[0]....
.L_31:
        /*007c*/ 	.word	0x00000050


	//   ....[1]....
        /*0080*/ 	.word	0x00000140


	//   ....[2]....
        /*0084*/ 	.word	0x00000270


	//   ....[3]....
        /*0088*/ 	.word	0x00000410


	//   ....[4]....
        /*008c*/ 	.word	0x000005b0


	//   ....[5]....
        /*0090*/ 	.word	0x00002320


	//   ....[6]....
        /*0094*/ 	.word	0x000023b0


	//   ....[7]....
        /*0098*/ 	.word	0x00002490


	//   ....[8]....
        /*009c*/ 	.word	0x00002610


	//   ....[9]....
        /*00a0*/ 	.word	0x00004740


	//   ....[10]....
        /*00a4*/ 	.word	0x00004770


	//   ....[11]....
        /*00a8*/ 	.word	0x000047a0


	//   ....[12]....
        /*00ac*/ 	.word	0x000047c0


	//   ....[13]....
        /*00b0*/ 	.word	0x00006ba0


	//   ....[14]....
        /*00b4*/ 	.word	0x00006be0


	//   ....[15]....
        /*00b8*/ 	.word	0x00006c20


	//   ....[16]....
        /*00bc*/ 	.word	0x00006c30


	//----- nvinfo : EIATTR_SYSCALL_OFFSETS
	.align		4
.L_32:
        /*00c0*/ 	.byte	0x04, 0x46
        /*00c2*/ 	.short	(.L_34 - .L_33)


	//   ....[0]....
.L_33:
        /*00c4*/ 	.word	0x000076c0


	//   ....[1]....
        /*00c8*/ 	.word	0x000077e0


	//----- nvinfo : EIATTR_MBARRIER_INSTR_OFFSETS
	.align		4
.L_34:
        /*00cc*/ 	.byte	0x04, 0x39
        /*00ce*/ 	.short	(.L_36 - .L_35)


	//   ....[0]....
.L_35:
        /*00d0*/ 	.word	0x00000240
        /*00d4*/ 	.word	0x000000ff
        /*00d8*/ 	.word	0x00011840
        /*00dc*/ 	.short	0x0100
        /*00de*/ 	.byte	0x08
	.zero		1


	//   ....[1]....
        /*00e0*/ 	.word	0x00000250
        /*00e4*/ 	.word	0x000000ff
        /*00e8*/ 	.word	0x00011848
        /*00ec*/ 	.short	0x0100
        /*00ee*/ 	.byte	0x08
	.zero		1


	//   ....[2]....
        /*00f0*/ 	.word	0x00000380
        /*00f4*/ 	.word	0x000000ff
        /*00f8*/ 	.word	0x00011800
        /*00fc*/ 	.short	0x0100
        /*00fe*/ 	.byte	0x08
	.zero		1


	//   ....[3]....
        /*0100*/ 	.word	0x00000390
        /*0104*/ 	.word	0x000000ff
        /*0108*/ 	.word	0x00011820
        /*010c*/ 	.short	0x0100
        /*010e*/ 	.byte	0x08
	.zero		1


	//   ....[4]....
        /*0110*/ 	.word	0x000003a0
        /*0114*/ 	.word	0x000000ff
        /*0118*/ 	.word	0x00011808
        /*011c*/ 	.short	0x0100
        /*011e*/ 	.byte	0x08
	.zero		1


	//   ....[5]....
        /*0120*/ 	.word	0x000003b0
        /*0124*/ 	.word	0x000000ff
        /*0128*/ 	.word	0x00011828
        /*012c*/ 	.short	0x0100
        /*012e*/ 	.byte	0x08
	.zero		1


	//   ....[6]....
        /*0130*/ 	.word	0x000003c0
        /*0134*/ 	.word	0x000000ff
        /*0138*/ 	.word	0x00011810
        /*013c*/ 	.short	0x0100
        /*013e*/ 	.byte	0x08
	.zero		1


	//   ....[7]....
        /*0140*/ 	.word	0x000003d0
        /*0144*/ 	.word	0x000000ff
        /*0148*/ 	.word	0x00011830
        /*014c*/ 	.short	0x0100
        /*014e*/ 	.byte	0x08
	.zero		1


	//   ....[8]....
        /*0150*/ 	.word	0x000003e0
        /*0154*/ 	.word	0x000000ff
        /*0158*/ 	.word	0x00011818
        /*015c*/ 	.short	0x0100
        /*015e*/ 	.byte	0x08
	.zero		1


	//   ....[9]....
        /*0160*/ 	.word	0x000003f0
        /*0164*/ 	.word	0x000000ff
        /*0168*/ 	.word	0x00011838
        /*016c*/ 	.short	0x0100
        /*016e*/ 	.byte	0x08
	.zero		1


	//   ....[10]....
        /*0170*/ 	.word	0x00000520
        /*0174*/ 	.word	0x000000ff
        /*0178*/ 	.word	0x00011850
        /*017c*/ 	.short	0x0100
        /*017e*/ 	.byte	0x08
	.zero		1


	//   ....[11]....
        /*0180*/ 	.word	0x00000530
        /*0184*/ 	.word	0x000000ff
        /*0188*/ 	.word	0x00011870
        /*018c*/ 	.short	0x0100
        /*018e*/ 	.byte	0x08
	.zero		1


	//   ....[12]....
        /*0190*/ 	.word	0x00000540
        /*0194*/ 	.word	0x000000ff
        /*0198*/ 	.word	0x00011858
        /*019c*/ 	.short	0x0100
        /*019e*/ 	.byte	0x08
	.zero		1


	//   ....[13]....
        /*01a0*/ 	.word	0x00000550
        /*01a4*/ 	.word	0x000000ff
        /*01a8*/ 	.word	0x00011878
        /*01ac*/ 	.short	0x0100
        /*01ae*/ 	.byte	0x08
	.zero		1


	//   ....[14]....
        /*01b0*/ 	.word	0x00000560
        /*01b4*/ 	.word	0x000000ff
        /*01b8*/ 	.word	0x00011860
        /*01bc*/ 	.short	0x0100
        /*01be*/ 	.byte	0x08
	.zero		1


	//   ....[15]....
        /*01c0*/ 	.word	0x00000570
        /*01c4*/ 	.word	0x000000ff
        /*01c8*/ 	.word	0x00011880
        /*01cc*/ 	.short	0x0100
        /*01ce*/ 	.byte	0x08
	.zero		1


	//   ....[16]....
        /*01d0*/ 	.word	0x00000580
        /*01d4*/ 	.word	0x000000ff
        /*01d8*/ 	.word	0x00011868
        /*01dc*/ 	.short	0x0100
        /*01de*/ 	.byte	0x08
	.zero		1


	//   ....[17]....
        /*01e0*/ 	.word	0x00000590
        /*01e4*/ 	.word	0x000000ff
        /*01e8*/ 	.word	0x00011888
        /*01ec*/ 	.short	0x0100
        /*01ee*/ 	.byte	0x08
	.zero		1


	//   ....[18]....
        /*01f0*/ 	.word	0x000006e0
        /*01f4*/ 	.word	0x00000003
        /*01f8*/ 	.word	0x00011848
        /*01fc*/ 	.short	0x010a
        /*01fe*/ 	.byte	0x3f
	.zero		1


	//   ....[19]....
        /*0200*/ 	.word	0x00000bc0
        /*0204*/ 	.word	0x00000000
        /*0208*/ 	.word	0x00011820
        /*020c*/ 	.short	0x010a
        /*020e*/ 	.byte	0x3f
	.zero		1


	//   ....[20]....
        /*0210*/ 	.word	0x00000f50
        /*0214*/ 	.word	0x00000000
        /*0218*/ 	.word	0x00011820
        /*021c*/ 	.short	0x010a
        /*021e*/ 	.byte	0x3f
	.zero		1


	//   ....[21]....
        /*0220*/ 	.word	0x000013d0
        /*0224*/ 	.word	0x00000002
        /*0228*/ 	.word	0x00011820
        /*022c*/ 	.short	0x010a
        /*022e*/ 	.byte	0x3f
	.zero		1


	//   ....[22]....
        /*0230*/ 	.word	0x00001800
        /*0234*/ 	.word	0x00000009
        /*0238*/ 	.word	0x00011820
        /*023c*/ 	.short	0x010a
        /*023e*/ 	.byte	0x3f
	.zero		1


	//   ....[23]....
        /*0240*/ 	.word	0x00001c90
        /*0244*/ 	.word	0x00000002
        /*0248*/ 	.word	0x00011840
        /*024c*/ 	.short	0x010a
        /*024e*/ 	.byte	0x3f
	.zero		1


	//   ....[24]....
        /*0250*/ 	.word	0x00001cb0
        /*0254*/ 	.word	0x00000002
        /*0258*/ 	.word	0x00011800
        /*025c*/ 	.short	0x010a
        /*025e*/ 	.byte	0x3f
	.zero		1


	//   ....[25]....
        /*0260*/ 	.word	0x00002ab0
        /*0264*/ 	.word	0x00000002
        /*0268*/ 	.word	0x00011808
        /*026c*/ 	.short	0x010a
        /*026e*/ 	.byte	0x3f
	.zero		1


	//   ....[26]....
        /*0270*/ 	.word	0x00003b70
        /*0274*/ 	.word	0x00000011
        /*0278*/ 	.word	0x00000000
        /*027c*/ 	.short	0x0101
        /*027e*/ 	.byte	0x3f
	.zero		1


	//   ....[27]....
        /*0280*/ 	.word	0x00003c20
        /*0284*/ 	.word	0x00000009
        /*0288*/ 	.word	0x00011800
        /*028c*/ 	.short	0x010a
        /*028e*/ 	.byte	0x3f
	.zero		1


	//   ....[28]....
        /*0290*/ 	.word	0x00004080
        /*0294*/ 	.word	0x00000004
        /*0298*/ 	.word	0x00011820
        /*029c*/ 	.short	0x010a
        /*029e*/ 	.byte	0x3f
	.zero		1


	//   ....[29]....
        /*02a0*/ 	.word	0x00004760
        /*02a4*/ 	.word	0x0000007c
        /*02a8*/ 	.word	0x00000000
        /*02ac*/ 	.short	0x0101
        /*02ae*/ 	.byte	0x3f
	.zero		1


	//   ....[30]....
        /*02b0*/ 	.word	0x00004840
        /*02b4*/ 	.word	0x00000078
        /*02b8*/ 	.word	0x00011800
        /*02bc*/ 	.short	0x010a
        /*02be*/ 	.byte	0x3f
	.zero		1


	//   ....[31]....
        /*02c0*/ 	.word	0x000065f0
        /*02c4*/ 	.word	0x00000012
        /*02c8*/ 	.word	0x00000000
        /*02cc*/ 	.short	0x0101
        /*02ce*/ 	.byte	0x3f
	.zero		1


	//   ....[32]....
        /*02d0*/ 	.word	0x00006670
        /*02d4*/ 	.word	0x00000012
        /*02d8*/ 	.word	0x00011820
        /*02dc*/ 	.short	0x010a
        /*02de*/ 	.byte	0x3f
	.zero		1


	//   ....[33]....
        /*02e0*/ 	.word	0x000088d0
        /*02e4*/ 	.word	0x00000003
        /*02e8*/ 	.word	0x00011848
        /*02ec*/ 	.short	0x010a
        /*02ee*/ 	.byte	0x3f
	.zero		1


	//   ....[34]....
        /*02f0*/ 	.word	0x00008920
        /*02f4*/ 	.word	0x00000000
        /*02f8*/ 	.word	0x00011820
        /*02fc*/ 	.short	0x010a
        /*02fe*/ 	.byte	0x3f
	.zero		1


	//   ....[35]....
        /*0300*/ 	.word	0x00008970
        /*0304*/ 	.word	0x00000000
        /*0308*/ 	.word	0x00011820
        /*030c*/ 	.short	0x010a
        /*030e*/ 	.byte	0x3f
	.zero		1


	//   ....[36]....
        /*0310*/ 	.word	0x000089c0
        /*0314*/ 	.word	0x00000002
        /*0318*/ 	.word	0x00011820
        /*031c*/ 	.short	0x010a
        /*031e*/ 	.byte	0x3f
	.zero		1


	//   ....[37]....
        /*0320*/ 	.word	0x00008a10
        /*0324*/ 	.word	0x00000009
        /*0328*/ 	.word	0x00011820
        /*032c*/ 	.short	0x010a
        /*032e*/ 	.byte	0x3f
	.zero		1


	//   ....[38]....
        /*0330*/ 	.word	0x00008a60
        /*0334*/ 	.word	0x00000002
        /*0338*/ 	.word	0x00011840
        /*033c*/ 	.short	0x010a
        /*033e*/ 	.byte	0x3f
	.zero		1


	//   ....[39]....
        /*0340*/ 	.word	0x00008ab0
        /*0344*/ 	.word	0x00000002
        /*0348*/ 	.word	0x00011800
        /*034c*/ 	.short	0x010a
        /*034e*/ 	.byte	0x3f
	.zero		1


	//   ....[40]....
        /*0350*/ 	.word	0x00008b00
        /*0354*/ 	.word	0x00000002
        /*0358*/ 	.word	0x00011808
        /*035c*/ 	.short	0x010a
        /*035e*/ 	.byte	0x3f
	.zero		1


	//   ....[41]....
        /*0360*/ 	.word	0x00008b50
        /*0364*/ 	.word	0x00000009
        /*0368*/ 	.word	0x00011800
        /*036c*/ 	.short	0x010a
        /*036e*/ 	.byte	0x3f
	.zero		1


	//   ....[42]....
        /*0370*/ 	.word	0x00008ba0
        /*0374*/ 	.word	0x00000004
        /*0378*/ 	.word	0x00011820
        /*037c*/ 	.short	0x010a
        /*037e*/ 	.byte	0x3f
	.zero		1


	//   ....[43]....
        /*0380*/ 	.word	0x00008bf0
        /*0384*/ 	.word	0x00000078
        /*0388*/ 	.word	0x00011800
        /*038c*/ 	.short	0x010a
        /*038e*/ 	.byte	0x3f
	.zero		1


	//   ....[44]....
        /*0390*/ 	.word	0x00008c40
        /*0394*/ 	.word	0x00000012
        /*0398*/ 	.word	0x00011820
        /*039c*/ 	.short	0x010a
        /*039e*/ 	.byte	0x3f
	.zero		1


	//----- nvinfo : EIATTR_NUM_MBARRIERS
	.align		4
.L_36:
        /*03a0*/ 	.byte	0x03, 0x38
        /*03a2*/ 	.short	0x0012


	//----- nvinfo : EIATTR_EXIT_INSTR_OFFSETS
	.align		4
        /*03a4*/ 	.byte	0x04, 0x1c
        /*03a6*/ 	.short	(.L_38 - .L_37)


	//   ....[0]....
.L_37:
        /*03a8*/ 	.word	0x000088c0


	//----- nvinfo : EIATTR_MAX_THREADS
	.align		4
.L_38:
        /*03ac*/ 	.byte	0x04, 0x05
        /*03ae*/ 	.short	(.L_40 - .L_39)
.L_39:
        /*03b0*/ 	.word	0x00000080
        /*03b4*/ 	.word	0x00000001
        /*03b8*/ 	.word	0x00000001


	//----- nvinfo : EIATTR_CRS_STACK_SIZE
	.align		4
.L_40:
        /*03bc*/ 	.byte	0x04, 0x1e
        /*03be*/ 	.short	(.L_42 - .L_41)
.L_41:
        /*03c0*/ 	.word	0x00000000


	//----- nvinfo : EIATTR_CBANK_PARAM_SIZE
	.align		4
.L_42:
        /*03c4*/ 	.byte	0x03, 0x19
        /*03c6*/ 	.short	0x0870


	//----- nvinfo : EIATTR_PARAM_CBANK
	.align		4
        /*03c8*/ 	.byte	0x04, 0x0a
        /*03ca*/ 	.short	(.L_44 - .L_43)
	.align		4
.L_43:
        /*03cc*/ 	.word	index@(.nv.constant0._ZN7cutlass13device_kernelINS_4fmha6kernel13FmhaKernelTmaINS1_10collective15FmhaMainloopTmaINS_6half_tEfN4cute5tupleIJNS7_1CILi64EEESA_NS9_ILi112EEEEEENS4_13DefaultFusionEJEEENS4_15FmhaFwdEpilogueIS6_fNS8_IJSA_SB_SA_EEEEEJEEEEEvNT_6ParamsE)
        /*03d0*/ 	.short	0x0210
        /*03d2*/ 	.short	0x0870


	//----- nvinfo : EIATTR_SW_WAR
	.align		4
.L_44:
        /*03d4*/ 	.byte	0x04, 0x36
        /*03d6*/ 	.short	(.L_46 - .L_45)
.L_45:
        /*03d8*/ 	.word	0x00000008
.L_46:


//--------------------- .nv.callgraph             --------------------------
	.section	.nv.callgraph,"",@"SHT_CUDA_CALLGRAPH"
	.align	4
	.sectionentsize	8
	.align		4
        /*0000*/ 	.word	0x00000000
	.align		4
        /*0004*/ 	.word	0xffffffff
	.align		4
        /*0008*/ 	.word	index@(_ZN7cutlass13device_kernelINS_4fmha6kernel13FmhaKernelTmaINS1_10collective15FmhaMainloopTmaINS_6half_tEfN4cute5tupleIJNS7_1CILi64EEESA_NS9_ILi112EEEEEENS4_13DefaultFusionEJEEENS4_15FmhaFwdEpilogueIS6_fNS8_IJSA_SB_SA_EEEEEJEEEEEvNT_6ParamsE)
	.align		4
        /*000c*/ 	.word	index@(__assertfail)
	.align		4
        /*0010*/ 	.word	0x00000000
	.align		4
        /*0014*/ 	.word	0xfffffffe
	.align		4
        /*0018*/ 	.word	0x00000000
	.align		4
        /*001c*/ 	.word	0xfffffffd
	.align		4
        /*0020*/ 	.word	0x00000000
	.align		4
        /*0024*/ 	.word	0xfffffffc


//--------------------- .nv.constant4             --------------------------
	.section	.nv.constant4,"a",@progbits
	.align	8
	.align		8
.nv.constant4:
        /*0000*/ 	.dword	__assertfail
	.align		8
        /*0008*/ 	.dword	__unnamed_1
	.align		8
        /*0010*/ 	.dword	__unnamed_2
	.align		8
        /*0018*/ 	.dword	_ZN39_INTERNAL_97b22aad_4_k_cu_1ee8e91d_28134cuda3std3__45__cpo5beginE
	.align		8
        /*0020*/ 	.dword	_ZN39_INTERNAL_97b22aad_4_k_cu_1ee8e91d_28134cuda3std3__45__cpo3endE
	.align		8
        /*0028*/ 	.dword	_ZN39_INTERNAL_97b22aad_4_k_cu_1ee8e91d_28134cuda3std3__45__cpo6cbeginE
	.align		8
        /*0030*/ 	.dword	_ZN39_INTERNAL_97b22aad_4_k_cu_1ee8e91d_28134cuda3std3__45__cpo4cendE
	.align		8
        /*0038*/ 	.dword	_ZN39_INTERNAL_97b22aad_4_k_cu_1ee8e91d_28134cuda3std3__441_GLOBAL__N__97b22aad_4_k_cu_1ee8e91d_28136ignoreE
	.align		8
        /*0040*/ 	.dword	_ZN39_INTERNAL_97b22aad_4_k_cu_1ee8e91d_28134cuda3std3__419piecewise_constructE
	.align		8
        /*0048*/ 	.dword	_ZN39_INTERNAL_97b22aad_4_k_cu_1ee8e91d_28134cuda3std3__48in_placeE
	.align		8
        /*0050*/ 	.dword	_ZN39_INTERNAL_97b22aad_4_k_cu_1ee8e91d_28134cuda3std6ranges3__45__cpo4swapE
	.align		8
        /*0058*/ 	.dword	_ZN39_INTERNAL_97b22aad_4_k_cu_1ee8e91d_28134cuda3std6ranges3__45__cpo9iter_moveE
	.align		8
        /*0060*/ 	.dword	_ZN39_INTERNAL_97b22aad_4_k_cu_1ee8e91d_28134cute7productE
	.align		8
        /*0068*/ 	.dword	_ZN39_INTERNAL_97b22aad_4_k_cu_1ee8e91d_28134cute1_E
	.align		8
        /*0070*/ 	.dword	$str$23
	.align		8
        /*0078*/ 	.dword	$str$24


//--------------------- .text._ZN7cutlass13device_kernelINS_4fmha6kernel13FmhaKernelTmaINS1_10collective15FmhaMainloopTmaINS_6half_tEfN4cute5tupleIJNS7_1CILi64EEESA_NS9_ILi112EEEEEENS4_13DefaultFusionEJEEENS4_15FmhaFwdEpilogueIS6_fNS8_IJSA_SB_SA_EEEEEJEEEEEvNT_6ParamsE --------------------------
	.section	.text._ZN7cutlass13device_kernelINS_4fmha6kernel13FmhaKernelTmaINS1_10collective15FmhaMainloopTmaINS_6half_tEfN4cute5tupleIJNS7_1CILi64EEESA_NS9_ILi112EEEEEENS4_13DefaultFusionEJEEENS4_15FmhaFwdEpilogueIS6_fNS8_IJSA_SB_SA_EEEEEJEEEEEvNT_6ParamsE,"ax",@progbits
	.align	128
.text._ZN7cutlass13device_kernelINS_4fmha6kernel13FmhaKernelTmaINS1_10collective15FmhaMainloopTmaINS_6half_tEfN4cute5tupleIJNS7_1CILi64EEESA_NS9_ILi112EEEEEENS4_13DefaultFusionEJEEENS4_15FmhaFwdEpilogueIS6_fNS8_IJSA_SB_SA_EEEEEJEEEEEvNT_6ParamsE:
        .type           _ZN7cutlass13device_kernelINS_4fmha6kernel13FmhaKernelTmaINS1_10collective15FmhaMainloopTmaINS_6half_tEfN4cute5tupleIJNS7_1CILi64EEESA_NS9_ILi112EEEEEENS4_13DefaultFusionEJEEENS4_15FmhaFwdEpilogueIS6_fNS8_IJSA_SB_SA_EEEEEJEEEEEvNT_6ParamsE,@function
        .size           _ZN7cutlass13device_kernelINS_4fmha6kernel13FmhaKernelTmaINS1_10collective15FmhaMainloopTmaINS_6half_tEfN4cute5tupleIJNS7_1CILi64EEESA_NS9_ILi112EEEEEENS4_13DefaultFusionEJEEENS4_15FmhaFwdEpilogueIS6_fNS8_IJSA_SB_SA_EEEEEJEEEEEvNT_6ParamsE,(.L_x_86 - _ZN7cutlass13device_kernelINS_4fmha6kernel13FmhaKernelTmaINS1_10collective15FmhaMainloopTmaINS_6half_tEfN4cute5tupleIJNS7_1CILi64EEESA_NS9_ILi112EEEEEENS4_13DefaultFusionEJEEENS4_15FmhaFwdEpilogueIS6_fNS8_IJSA_SB_SA_EEEEEJEEEEEvNT_6ParamsE)
        .other          _ZN7cutlass13device_kernelINS_4fmha6kernel13FmhaKernelTmaINS1_10collective15FmhaMainloopTmaINS_6half_tEfN4cute5tupleIJNS7_1CILi64EEESA_NS9_ILi112EEEEEENS4_13DefaultFusionEJEEENS4_15FmhaFwdEpilogueIS6_fNS8_IJSA_SB_SA_EEEEEJEEEEEvNT_6ParamsE,@"STO_CUDA_ENTRY STV_DEFAULT"
_ZN7cutlass13device_kernelINS_4fmha6kernel13FmhaKernelTmaINS1_10collective15FmhaMainloopTmaINS_6half_tEfN4cute5tupleIJNS7_1CILi64EEESA_NS9_ILi112EEEEEENS4_13DefaultFusionEJEEENS4_15FmhaFwdEpilogueIS6_fNS8_IJSA_SB_SA_EEEEEJEEEEEvNT_6ParamsE:
[----:B------:R-:W1:Y:S01]  /*0000*/  LDC R1, c[0x0][0x28] ;  /* 0x00000a00ff017b82 */ /* 0x000e620000000800 */
[----:B------:R-:W2:Y:S01]  /*0010*/  S2R R20, SR_TID.X ;  /* 0x0000000000147919 */ /* 0x000ea20000002100 */
[----:B------:R-:W-:Y:S01]  /*0020*/  ELECT P0, URZ, PT ;  /* 0x00000000003f782f */ /* 0x000fe20003800000 */
[----:B------:R-:W-:Y:S01]  /*0030*/  BSSY B0, `(.L_x_0) ;  /* 0x0000010000007945 */ /* 0x000fe20003800000 */
[----:B--2---:R-:W-:-:S05]  /*0040*/  SHF.R.U32.HI R8, RZ, 0x5, R20 ;  /* 0x00000005ff087819 */ /* 0x004fca0000011614 */
[----:B------:R-:W2:Y:S02]  /*0050*/  SHFL.IDX PT, R0, R8, RZ, 0x1f ;  /* 0x00001fff08007589 */ /* 0x000ea400000e0000 */
[----:B--2---:R-:W-:-:S13]  /*0060*/  ISETP.NE.OR P0, PT, R0, RZ, !P0 ;  /* 0x000000ff0000720c */ /* 0x004fda0004705670 */
[----:B-1----:R-:W-:Y:S05]  /*0070*/  @P0 BRA `(.L_x_1) ;  /* 0x00000000002c0947 */ /* 0x002fea0003800000 */
[----:B------:R-:W-:Y:S02]  /*0080*/  ULDC.64 UR4, c[0x0][0x198] ;  /* 0x0000660000047ab9 */ /* 0x000fe40000000a00 */
[----:B------:R-:W-:Y:S02]  /*0090*/  UIADD3 UR6, UP0, UR4, 0xf0, URZ ;  /* 0x000000f004067890 */ /* 0x000fe4000ff1e03f */
[----:B------:R-:W-:Y:S02]  /*00a0*/  UIADD3 UR8, UP1, UR4, 0x1f0, URZ ;  /* 0x000001f004087890 */ /* 0x000fe4000ff3e03f */
[----:B------:R-:W-:Y:S02]  /*00b0*/  UIADD3 UR4, UP2, UR4, 0x2f0, URZ ;  /* 0x000002f004047890 */ /* 0x000fe4000ff5e03f */
[----:B------:R-:W-:Y:S02]  /*00c0*/  UIADD3.X UR7, URZ, UR5, URZ, UP0, !UPT ;  /* 0x000000053f077290 */ /* 0x000fe400087fe43f */
[----:B------:R-:W-:-:S02]  /*00d0*/  UIADD3.X UR9, URZ, UR5, URZ, UP1, !UPT ;  /* 0x000000053f097290 */ /* 0x000fc40008ffe43f */
[----:B------:R-:W-:-:S05]  /*00e0*/  UIADD3.X UR5, URZ, UR5, URZ, UP2, !UPT ;  /* 0x000000053f057290 */ /* 0x000fca00097fe43f */
[----:B------:R1:W-:Y:S02]  /*00f0*/  UTMACCTL.PF [UR6] ;  /* 0x00000000060079b9 */ /* 0x0003e40008040000 */
[----:B------:R1:W-:Y:S02]  /*0100*/  UTMACCTL.PF [UR8] ;  /* 0x00000000080079b9 */ /* 0x0003e40008040000 */
[----:B------:R1:W-:Y:S02]  /*0110*/  UTMACCTL.PF [UR4] ;  /* 0x00000000040079b9 */ /* 0x0003e40008040000 */
[----:B-1----:R-:W-:Y:S01]  /*0120*/  NOP ;  /* 0x0000000000007918 */ /* 0x002fe20000000000 */
.L_x_1:
[----:B------:R-:W-:Y:S05]  /*0130*/  BSYNC B0 ;  /* 0x0000000000007941 */ /* 0x000fea0003800000 */
.L_x_0:
[----:B------:R-:W1:Y:S02]  /*0140*/  SHFL.IDX PT, R0, R8, RZ, 0x1f ;  /* 0x00001fff08007589 */ /* 0x000e6400000e0000 */
[----:B-1----:R-:W-:-:S13]  /*0150*/  ISETP.NE.AND P0, PT, R0, RZ, PT ;  /* 0x000000ff0000720c */ /* 0x002fda0003f05270 */
[----:B------:R-:W-:Y:S05]  /*0160*/  @P0 BRA `(.L_x_2) ;  /* 0x0000000000400947 */ /* 0x000fea0003800000 */
[----:B------:R-:W1:Y:S01]  /*0170*/  S2UR UR8, SR_CgaCtaId ;  /* 0x00000000000879c3 */ /* 0x000e620000008800 */
[----:B------:R-:W-:Y:S01]  /*0180*/  UMOV UR4, 0x400 ;  /* 0x0000040000047882 */ /* 0x000fe20000000000 */
[----:B------:R-:W-:Y:S01]  /*0190*/  UMOV UR5, 0x1 ;  /* 0x0000000100057882 */ /* 0x000fe20000000000 */
[----:B------:R-:W-:Y:S01]  /*01a0*/  UMOV UR6, 0x80 ;  /* 0x0000008000067882 */ /* 0x000fe20000000000 */
[----:B------:R-:W-:Y:S01]  /*01b0*/  ELECT P0, URZ, PT ;  /* 0x00000000003f782f */ /* 0x000fe20003800000 */
[----:B------:R-:W-:-:S04]  /*01c0*/  UIADD3 UR6, -UR6, 0x100000, URZ ;  /* 0x0010000006067890 */ /* 0x000fc8000fffe13f */
[----:B------:R-:W-:Y:S02]  /*01d0*/  USHF.L.U32 UR7, UR6, 0xb, URZ ;  /* 0x0000000b06077899 */ /* 0x000fe4000800063f */
[----:B------:R-:W-:Y:S02]  /*01e0*/  USHF.L.U32 UR6, UR6, 0x1, URZ ;  /* 0x0000000106067899 */ /* 0x000fe4000800063f */
[----:B-1----:R-:W-:Y:S02]  /*01f0*/  ULEA UR8, UR8, UR4, 0x18 ;  /* 0x0000000408087291 */ /* 0x002fe4000f8ec03f */
[----:B------:R-:W-:-:S04]  /*0200*/  UIADD3 UR4, -UR5, 0x100000, URZ ;  /* 0x0010000005047890 */ /* 0x000fc8000fffe13f */
[----:B------:R-:W-:Y:S02]  /*0210*/  USHF.L.U32 UR5, UR4, 0xb, URZ ;  /* 0x0000000b04057899 */ /* 0x000fe4000800063f */
[----:B------:R-:W-:Y:S01]  /*0220*/  USHF.L.U32 UR4, UR4, 0x1, URZ ;  /* 0x0000000104047899 */ /* 0x000fe2000800063f */
[----:B------:R-:W1:Y:S11]  /*0230*/  FENCE.VIEW.ASYNC.S ;  /* 0x00000000000073c6 */ /* 0x000e760000000000 */
[----:B-1----:R1:W2:Y:S01]  /*0240*/  SYNCS.EXCH.64 URZ, [UR8+0x11840], UR4 ;  /* 0x01184004083f75b2 */ /* 0x0022a20008000100 */
[----:B------:R1:W3:Y:S01]  /*0250*/  SYNCS.EXCH.64 URZ, [UR8+0x11848], UR6 ;  /* 0x01184806083f75b2 */ /* 0x0002e20008000100 */
[----:B------:R-:W-:Y:S01]  /*0260*/  NOP ;  /* 0x0000000000007918 */ /* 0x000fe20000000000 */
.L_x_2:
[----:B------:R-:W4:Y:S01]  /*0270*/  SHFL.IDX PT, R0, R8, RZ, 0x1f ;  /* 0x00001fff08007589 */ /* 0x000f2200000e0000 */
[----:B------:R-:W-:Y:S01]  /*0280*/  NOP ;  /* 0x0000000000007918 */ /* 0x000fe20000000000 */
[----:B----4-:R-:W-:-:S13]  /*0290*/  ISETP.NE.AND P0, PT, R0, RZ, PT ;  /* 0x000000ff0000720c */ /* 0x010fda0003f05270 */
[----:B------:R-:W-:Y:S05]  /*02a0*/  @P0 BRA `(.L_x_3) ;  /* 0x0000000000580947 */ /* 0x000fea0003800000 */
[----:B-1----:R-:W1:Y:S01]  /*02b0*/  S2UR UR5, SR_CgaCtaId ;  /* 0x00000000000579c3 */ /* 0x002e620000008800 */
[----:B------:R-:W-:Y:S01]  /*02c0*/  UMOV UR4, 0x400 ;  /* 0x0000040000047882 */ /* 0x000fe20000000000 */
[----:B------:R-:W-:Y:S01]  /*02d0*/  UMOV UR6, 0x1 ;  /* 0x0000000100067882 */ /* 0x000fe20000000000 */
[----:B------:R-:W-:Y:S01]  /*02e0*/  UMOV UR7, 0x80 ;  /* 0x0000008000077882 */ /* 0x000fe20000000000 */
[----:B------:R-:W-:Y:S01]  /*02f0*/  ELECT P0, URZ, PT ;  /* 0x00000000003f782f */ /* 0x000fe20003800000 */
[----:B-1----:R-:W-:Y:S02]  /*0300*/  ULEA UR8, UR5, UR4, 0x18 ;  /* 0x0000000405087291 */ /* 0x002fe4000f8ec03f */
[----:B------:R-:W-:-:S04]  /*0310*/  UIADD3 UR4, -UR6, 0x100000, URZ ;  /* 0x0010000006047890 */ /* 0x000fc8000fffe13f */
[----:B------:R-:W-:Y:S02]  /*0320*/  USHF.L.U32 UR5, UR4, 0xb, URZ ;  /* 0x0000000b04057899 */ /* 0x000fe4000800063f */
[----:B------:R-:W-:Y:S02]  /*0330*/  USHF.L.U32 UR4, UR4, 0x1, URZ ;  /* 0x0000000104047899 */ /* 0x000fe4000800063f */
[----:B------:R-:W-:-:S04]  /*0340*/  UIADD3 UR6, -UR7, 0x100000, URZ ;  /* 0x0010000007067890 */ /* 0x000fc8000fffe13f */
[----:B------:R-:W-:Y:S02]  /*0350*/  USHF.L.U32 UR7, UR6, 0xb, URZ ;  /* 0x0000000b06077899 */ /* 0x000fe4000800063f */
[----:B------:R-:W-:Y:S01]  /*0360*/  USHF.L.U32 UR6, UR6, 0x1, URZ ;  /* 0x0000000106067899 */ /* 0x000fe2000800063f */
[----:B------:R-:W1:Y:S03]  /*0370*/  FENCE.VIEW.ASYNC.S ;  /* 0x00000000000073c6 */ /* 0x000e660000000000 */
[----:B-1----:R4:W1:Y:S08]  /*0380*/  SYNCS.EXCH.64 URZ, [UR8+0x11800], UR4 ;  /* 0x01180004083f75b2 */ /* 0x0028700008000100 */
[----:B------:R4:W1:Y:S01]  /*0390*/  SYNCS.EXCH.64 URZ, [UR8+0x11820], UR6 ;  /* 0x01182006083f75b2 */ /* 0x0008620008000100 */
[----:B------:R4:W1:Y:S01]  /*03a0*/  SYNCS.EXCH.64 URZ, [UR8+0x11808], UR4 ;  /* 0x01180804083f75b2 */ /* 0x0008620008000100 */
[----:B------:R4:W1:Y:S01]  /*03b0*/  SYNCS.EXCH.64 URZ, [UR8+0x11828], UR6 ;  /* 0x01182806083f75b2 */ /* 0x0008620008000100 */
[----:B------:R4:W1:Y:S01]  /*03c0*/  SYNCS.EXCH.64 URZ, [UR8+0x11810], UR4 ;  /* 0x01181004083f75b2 */ /* 0x0008620008000100 */
[----:B------:R4:W1:Y:S01]  /*03d0*/  SYNCS.EXCH.64 URZ, [UR8+0x11830], UR6 ;  /* 0x01183006083f75b2 */ /* 0x0008620008000100 */
[----:B------:R4:W1:Y:S01]  /*03e0*/  SYNCS.EXCH.64 URZ, [UR8+0x11818], UR4 ;  /* 0x01181804083f75b2 */ /* 0x0008620008000100 */
[----:B------:R4:W1:Y:S02]  /*03f0*/  SYNCS.EXCH.64 URZ, [UR8+0x11838], UR6 ;  /* 0x01183806083f75b2 */ /* 0x0008640008000100 */
[----:B----4-:R-:W-:Y:S01]  /*0400*/  NOP ;  /* 0x0000000000007918 */ /* 0x010fe20000000000 */
.L_x_3:
        /* <DEDUP_REMOVED lines=26> */
.L_x_4:
[----:B------:R-:W4:Y:S01]  /*05b0*/  SHFL.IDX PT, R8, R8, RZ, 0x1f ;  /* 0x00001fff08087589 */ /* 0x000f2200000e0000 */
[----:B------:R-:W5:Y:S01]  /*05c0*/  S2UR UR43, SR_CTAID.X ;  /* 0x00000000002b79c3 */ /* 0x000f620000002500 */
[----:B------:R-:W-:Y:S01]  /*05d0*/  ELECT P0, URZ, PT ;  /* 0x00000000003f782f */ /* 0x000fe20003800000 */
[----:B------:R-:W-:Y:S01]  /*05e0*/  NOP ;  /* 0x0000000000007918 */ /* 0x000fe20000000000 */
[----:B------:R-:W-:Y:S01]  /*05f0*/  BSSY B0, `(.L_x_5) ;  /* 0x0000047000007945 */ /* 0x000fe20003800000 */
[----:B------:R-:W-:Y:S02]  /*0600*/  MOV R7, RZ ;  /* 0x000000ff00077202 */ /* 0x000fe40000000f00 */
[----:B------:R-:W-:Y:S02]  /*0610*/  LOP3.LUT R16, R20, 0x7f, RZ, 0xc0, !PT ;  /* 0x0000007f14107812 */ /* 0x000fe400078ec0ff */
[----:B------:R-:W5:Y:S08]  /*0620*/  S2UR UR60, SR_CTAID.Y ;  /* 0x00000000003c79c3 */ /* 0x000f700000002600 */
[----:B------:R-:W5:Y:S08]  /*0630*/  S2UR UR61, SR_CTAID.Z ;  /* 0x00000000003d79c3 */ /* 0x000f700000002700 */
[----:B-123--:R-:W-:Y:S01]  /*0640*/  BAR.SYNC.DEFER_BLOCKING 0x0 ;  /* 0x0000000000007b1d */ /* 0x00efe20000010000 */
[----:B----4-:R-:W-:Y:S01]  /*0650*/  ISETP.EQ.AND P1, PT, R8, RZ, P0 ;  /* 0x000000ff0800720c */ /* 0x010fe20000722270 */
[----:B-----5:R-:W-:-:S12]  /*0660*/  USHF.L.U32 UR43, UR43, 0x6, URZ ;  /* 0x000000062b2b7899 */ /* 0x020fd8000800063f */
[----:B------:R-:W-:Y:S05]  /*0670*/  @!P1 BRA `(.L_x_6) ;  /* 0x0000000000f89947 */ /* 0x000fea0003800000 */
[----:B------:R-:W1:Y:S01]  /*0680*/  S2R R3, SR_CgaCtaId ;  /* 0x0000000000037919 */ /* 0x000e620000008800 */
[----:B------:R-:W-:Y:S01]  /*0690*/  MOV R0, 0x400 ;  /* 0x0000040000007802 */ /* 0x000fe20000000f00 */
[----:B------:R-:W-:Y:S01]  /*06a0*/  IMAD.MOV.U32 R2, RZ, RZ, 0x1 ;  /* 0x00000001ff027424 */ /* 0x000fe200078e00ff */
[----:B------:R-:W-:Y:S02]  /*06b0*/  ISETP.NE.AND P3, PT, R16, RZ, PT ;  /* 0x000000ff1000720c */ /* 0x000fe40003f65270 */
[----:B-1----:R-:W-:Y:S02]  /*06c0*/  LEA R3, R3, R0, 0x18 ;  /* 0x0000000003037211 */ /* 0x002fe400078ec0ff */
[----:B------:R-:W-:-:S04]  /*06d0*/  SHF.L.U32 R0, R2, 0x1f, RZ ;  /* 0x0000001f02007819 */ /* 0x000fc800000006ff */
[----:B------:R-:W1:Y:S02]  /*06e0*/  SYNCS.PHASECHK.TRANS64.TRYWAIT P2, [R3+URZ+0x11848], R0 ;  /* 0x01184800030075a7 */ /* 0x000e64000804017f */
[----:B-1----:R-:W-:Y:S05]  /*06f0*/  @!P2 BRA `(.L_x_7) ;  /* 0x000000800074a947 */ /* 0x002fea0003800000 */
.L_x_69:
[----:B------:R-:W-:Y:S05]  /*0700*/  @P3 BRA `(.L_x_8) ;  /* 0x0000000000143947 */ /* 0x000fea0003800000 */
[----:B------:R-:W-:Y:S02]  /*0710*/  LOP3.LUT P2, RZ, R20, 0x1f, RZ, 0xc0, !PT ;  /* 0x0000001f14ff7812 */ /* 0x000fe4000784c0ff */
[----:B-1----:R-:W-:-:S04]  /*0720*/  MOV R0, 0x3800 ;  /* 0x0000380000007802 */ /* 0x002fc80000000f00 */
[----:B------:R2:W-:Y:S07]  /*0730*/  SYNCS.ARRIVE.TRANS64 RZ, [R3+URZ+0x11840], R0 ;  /* 0x0118400003ff79a7 */ /* 0x0005ee000800003f */
[----:B------:R-:W-:Y:S05]  /*0740*/  @!P2 BRA `(.L_x_8) ;  /* 0x000000000004a947 */ /* 0x000fea0003800000 */
[----:B------:R-:W-:Y:S01]  /*0750*/  BPT.TRAP 0x1 ;  /* 0x000000040000795c */ /* 0x000fe20000300000 */
.L_x_8:
[----:B------:R-:W-:Y:S01]  /*0760*/  R2UR UR40, R3 ;  /* 0x00000000032872ca */ /* 0x000fe200000e0000 */
[----:B------:R-:W-:Y:S01]  /*0770*/  ULDC.64 UR4, c[0x0][0x198] ;  /* 0x0000660000047ab9 */ /* 0x000fe20000000a00 */
[----:B------:R-:W-:Y:S01]  /*0780*/  UMOV UR6, 0x0 ;  /* 0x0000000000067882 */ /* 0x000fe20000000000 */
[----:B------:R-:W-:Y:S01]  /*0790*/  UIADD3 UR4, UP0, UR4, 0xf0, URZ ;  /* 0x000000f004047890 */ /* 0x000fe2000ff1e03f */
[----:B------:R-:W-:Y:S01]  /*07a0*/  UMOV UR7, 0x10000000 ;  /* 0x1000000000077882 */ /* 0x000fe20000000000 */
[----:B------:R-:W-:Y:S02]  /*07b0*/  UMOV UR42, URZ ;  /* 0x0000003f002a7c82 */ /* 0x000fe40008000000 */
[----:B------:R-:W-:Y:S01]  /*07c0*/  UIADD3.X UR5, URZ, UR5, URZ, UP0, !UPT ;  /* 0x000000053f057290 */ /* 0x000fe200087fe43f */
[----:B------:R-:W-:Y:S01]  /*07d0*/  UMOV UR44, UR60 ;  /* 0x0000003c002c7c82 */ /* 0x000fe20008000000 */
[----:B------:R-:W-:Y:S01]  /*07e0*/  UMOV UR45, UR61 ;  /* 0x0000003d002d7c82 */ /* 0x000fe20008000000 */
[----:B------:R-:W-:Y:S01]  /*07f0*/  UMOV UR34, 0x10 ;  /* 0x0000001000227882 */ /* 0x000fe20000000000 */
[----:B------:R-:W-:-:S02]  /*0800*/  UMOV UR35, UR43 ;  /* 0x0000002b00237c82 */ /* 0x000fc40008000000 */
[----:B------:R-:W-:Y:S02]  /*0810*/  UIADD3 UR41, UR40, 0x11840, URZ ;  /* 0x0001184028297890 */ /* 0x000fe4000fffe03f */
[----:B------:R-:W-:Y:S02]  /*0820*/  UIADD3 UR32, UR40, 0x800, URZ ;  /* 0x0000080028207890 */ /* 0x000fe4000fffe03f */
[----:B------:R-:W-:Y:S02]  /*0830*/  UIADD3 UR24, UR40, 0x1000, URZ ;  /* 0x0000100028187890 */ /* 0x000fe4000fffe03f */
[----:B------:R-:W-:Y:S02]  /*0840*/  UIADD3 UR16, UR40, 0x1800, URZ ;  /* 0x0000180028107890 */ /* 0x000fe4000fffe03f */
[----:B------:R-:W-:Y:S02]  /*0850*/  UIADD3 UR8, UR40, 0x2000, URZ ;  /* 0x0000200028087890 */ /* 0x000fe4000fffe03f */
[----:B------:R3:W-:Y:S01]  /*0860*/  UTMALDG.4D [UR40], [UR4], desc[UR6] ;  /* 0x00000628040075b4 */ /* 0x0007e20008019000 */
[----:B------:R-:W-:Y:S01]  /*0870*/  UIADD3 UR56, UR40, 0x2800, URZ ;  /* 0x0000280028387890 */ /* 0x000fe2000fffe03f */
[----:B------:R-:W-:Y:S01]  /*0880*/  UMOV UR36, UR60 ;  /* 0x0000003c00247c82 */ /* 0x000fe20008000000 */
[----:B------:R-:W-:Y:S01]  /*0890*/  UMOV UR37, UR61 ;  /* 0x0000003d00257c82 */ /* 0x000fe20008000000 */
[----:B------:R-:W-:Y:S01]  /*08a0*/  UMOV UR33, UR41 ;  /* 0x0000002900217c82 */ /* 0x000fe20008000000 */
[----:B------:R-:W-:Y:S01]  /*08b0*/  UMOV UR26, 0x20 ;  /* 0x00000020001a7882 */ /* 0x000fe20000000000 */
[----:B------:R-:W-:Y:S01]  /*08c0*/  UMOV UR27, UR43 ;  /* 0x0000002b001b7c82 */ /* 0x000fe20008000000 */
[----:B------:R-:W-:Y:S01]  /*08d0*/  UMOV UR28, UR60 ;  /* 0x0000003c001c7c82 */ /* 0x000fe20008000000 */
[----:B------:R-:W-:Y:S01]  /*08e0*/  UMOV UR29, UR61 ;  /* 0x0000003d001d7c82 */ /* 0x000fe20008000000 */
[----:B------:R-:W-:Y:S01]  /*08f0*/  UMOV UR25, UR41 ;  /* 0x0000002900197c82 */ /* 0x000fe20008000000 */
[----:B------:R-:W-:Y:S01]  /*0900*/  UMOV UR18, 0x30 ;  /* 0x0000003000127882 */ /* 0x000fe20000000000 */
[----:B------:R-:W-:Y:S01]  /*0910*/  UMOV UR19, UR43 ;  /* 0x0000002b00137c82 */ /* 0x000fe20008000000 */
[----:B------:R-:W-:Y:S01]  /*0920*/  UMOV UR20, UR60 ;  /* 0x0000003c00147c82 */ /* 0x000fe20008000000 */
[----:B------:R-:W-:Y:S01]  /*0930*/  UMOV UR21, UR61 ;  /* 0x0000003d00157c82 */ /* 0x000fe20008000000 */
[----:B------:R4:W-:Y:S01]  /*0940*/  UTMALDG.4D [UR32], [UR4], desc[UR6] ;  /* 0x00000620040075b4 */ /* 0x0009e20008019000 */
[----:B------:R-:W-:Y:S01]  /*0950*/  UMOV UR17, UR41 ;  /* 0x0000002900117c82 */ /* 0x000fe20008000000 */
[----:B------:R-:W-:Y:S01]  /*0960*/  UMOV UR10, 0x40 ;  /* 0x00000040000a7882 */ /* 0x000fe20000000000 */
[----:B------:R-:W-:Y:S01]  /*0970*/  UMOV UR11, UR43 ;  /* 0x0000002b000b7c82 */ /* 0x000fe20008000000 */
[----:B------:R-:W-:Y:S01]  /*0980*/  UMOV UR12, UR60 ;  /* 0x0000003c000c7c82 */ /* 0x000fe20008000000 */
[----:B------:R-:W-:Y:S01]  /*0990*/  UMOV UR13, UR61 ;  /* 0x0000003d000d7c82 */ /* 0x000fe20008000000 */
[----:B------:R-:W-:Y:S01]  /*09a0*/  UMOV UR9, UR41 ;  /* 0x0000002900097c82 */ /* 0x000fe20008000000 */
[----:B------:R-:W-:Y:S01]  /*09b0*/  UMOV UR58, 0x50 ;  /* 0x00000050003a7882 */ /* 0x000fe20000000000 */
[----:B------:R4:W-:Y:S01]  /*09c0*/  UTMALDG.4D [UR24], [UR4], desc[UR6] ;  /* 0x00000618040075b4 */ /* 0x0009e20008019000 */
[----:B------:R-:W-:Y:S01]  /*09d0*/  UMOV UR59, UR43 ;  /* 0x0000002b003b7c82 */ /* 0x000fe20008000000 */
[----:B------:R-:W-:Y:S01]  /*09e0*/  UMOV UR57, UR41 ;  /* 0x0000002900397c82 */ /* 0x000fe20008000000 */
[----:B---3--:R-:W-:Y:S01]  /*09f0*/  UIADD3 UR40, UR40, 0x3000, URZ ;  /* 0x0000300028287890 */ /* 0x008fe2000fffe03f */
[----:B------:R-:W-:Y:S01]  /*0a00*/  UMOV UR42, 0x60 ;  /* 0x00000060002a7882 */ /* 0x000fe20000000000 */
[----:B------:R4:W-:Y:S01]  /*0a10*/  UTMALDG.4D [UR16], [UR4], desc[UR6] ;  /* 0x00000610040075b4 */ /* 0x0009e20008019000 */
[----:B------:R4:W-:Y:S01]  /*0a20*/  UTMALDG.4D [UR8], [UR4], desc[UR6] ;  /* 0x00000608040075b4 */ /* 0x0009e20008019000 */
[----:B------:R4:W-:Y:S05]  /*0a30*/  UTMALDG.4D [UR56], [UR4], desc[UR6] ;  /* 0x00000638040075b4 */ /* 0x0009ea0008019000 */
[----:B------:R4:W-:Y:S02]  /*0a40*/  UTMALDG.4D [UR40], [UR4], desc[UR6] ;  /* 0x00000628040075b4 */ /* 0x0009e40008019000 */
[----:B----4-:R-:W-:Y:S01]  /*0a50*/  NOP ;  /* 0x0000000000007918 */ /* 0x010fe20000000000 */
.L_x_6:
[----:B------:R-:W-:Y:S05]  /*0a60*/  BSYNC B0 ;  /* 0x0000000000007941 */ /* 0x000fea0003800000 */
.L_x_5:
[----:B------:R-:W1:Y:S01]  /*0a70*/  LDC R17, c[0x0][0x28c] ;  /* 0x0000a300ff117b82 */ /* 0x000e620000000800 */
[----:B------:R-:W-:Y:S01]  /*0a80*/  BSSY B0, `(.L_x_9) ;  /* 0x000011c000007945 */ /* 0x000fe20003800000 */
[----:B------:R-:W-:Y:S01]  /*0a90*/  MOV R5, 0x1 ;  /* 0x0000000100057802 */ /* 0x000fe20000000f00 */
[----:B-12---:R-:W-:-:S05]  /*0aa0*/  VIADD R0, R17, 0x3f ;  /* 0x0000003f11007836 */ /* 0x006fca0000000000 */
[----:B------:R-:W-:-:S04]  /*0ab0*/  SHF.R.S32.HI R3, RZ, 0x1f, R0 ;  /* 0x0000001fff037819 */ /* 0x000fc80000011400 */
[----:B------:R-:W-:-:S04]  /*0ac0*/  LEA.HI R3, R3, R0, RZ, 0x6 ;  /* 0x0000000003037211 */ /* 0x000fc800078f30ff */
[----:B------:R-:W-:Y:S01]  /*0ad0*/  SHF.R.S32.HI R19, RZ, 0x6, R3 ;  /* 0x00000006ff137819 */ /* 0x000fe20000011403 */
[----:B------:R-:W-:-:S03]  /*0ae0*/  IMAD.MOV.U32 R3, RZ, RZ, RZ ;  /* 0x000000ffff037224 */ /* 0x000fc600078e00ff */
[----:B------:R-:W-:Y:S01]  /*0af0*/  SHF.L.U32 R6, R19, 0x1, RZ ;  /* 0x0000000113067819 */ /* 0x000fe200000006ff */
[----:B------:R-:W-:Y:S06]  /*0b00*/  @!P1 BRA `(.L_x_10) ;  /* 0x00000010004c9947 */ /* 0x000fec0003800000 */
[----:B------:R-:W-:Y:S01]  /*0b10*/  ISETP.GE.AND P1, PT, R17, 0x1, PT ;  /* 0x000000011100780c */ /* 0x000fe20003f26270 */
[----:B------:R-:W-:Y:S01]  /*0b20*/  IMAD.MOV.U32 R7, RZ, RZ, RZ ;  /* 0x000000ffff077224 */ /* 0x000fe200078e00ff */
[----:B------:R-:W-:Y:S02]  /*0b30*/  LOP3.LUT R4, R20, 0x1f, RZ, 0xc0, !PT ;  /* 0x0000001f14047812 */ /* 0x000fe400078ec0ff */
[----:B------:R-:W-:-:S09]  /*0b40*/  MOV R3, RZ ;  /* 0x000000ff00037202 */ /* 0x000fd20000000f00 */
        /* <DEDUP_REMOVED lines=9> */
.L_x_70:
[----:B-1----:R-:W-:Y:S01]  /*0be0*/  MOV R3, 0x1 ;  /* 0x0000000100037802 */ /* 0x002fe20000000f00 */
[----:B------:R-:W-:Y:S06]  /*0bf0*/  @P2 BRA `(.L_x_13) ;  /* 0x0000000000142947 */ /* 0x000fec0003800000 */
[----:B------:R-:W-:Y:S01]  /*0c00*/  ISETP.NE.AND P1, PT, R4, RZ, PT ;  /* 0x000000ff0400720c */ /* 0x000fe20003f25270 */
[----:B------:R-:W-:-:S04]  /*0c10*/  IMAD.MOV.U32 R5, RZ, RZ, 0x3800 ;  /* 0x00003800ff057424 */ /* 0x000fc800078e00ff */
[----:B------:R1:W-:Y:S08]  /*0c20*/  SYNCS.ARRIVE.TRANS64 RZ, [R0+URZ+0x11800], R5 ;  /* 0x0118000500ff79a7 */ /* 0x0003f0000800003f */
[----:B------:R-:W-:Y:S05]  /*0c30*/  @!P1 BRA `(.L_x_13) ;  /* 0x0000000000049947 */ /* 0x000fea0003800000 */
[----:B------:R-:W-:Y:S01]  /*0c40*/  BPT.TRAP 0x1 ;  /* 0x000000040000795c */ /* 0x000fe20000300000 */
.L_x_13:
[----:B-1----:R-:W1:Y:S01]  /*0c50*/  S2R R5, SR_CgaCtaId ;  /* 0x0000000000057919 */ /* 0x002e620000008800 */
[----:B------:R-:W-:Y:S01]  /*0c60*/  R2UR UR14, R0 ;  /* 0x00000000000e72ca */ /* 0x000fe200000e0000 */
[----:B------:R-:W-:Y:S01]  /*0c70*/  ULDC.64 UR4, c[0x0][0x198] ;  /* 0x0000660000047ab9 */ /* 0x000fe20000000a00 */
[----:B------:R-:W-:Y:S01]  /*0c80*/  UMOV UR19, URZ ;  /* 0x0000003f00137c82 */ /* 0x000fe20008000000 */
[----:B------:R-:W-:Y:S01]  /*0c90*/  UIADD3 UR4, UP0, UR4, 0x1f0, URZ ;  /* 0x000001f004047890 */ /* 0x000fe2000ff1e03f */
[----:B------:R-:W-:Y:S01]  /*0ca0*/  MOV R0, 0x400 ;  /* 0x0000040000007802 */ /* 0x000fe20000000f00 */
[----:B------:R-:W-:Y:S01]  /*0cb0*/  UMOV UR6, 0x0 ;  /* 0x0000000000067882 */ /* 0x000fe20000000000 */
[----:B------:R-:W-:Y:S01]  /*0cc0*/  UMOV UR7, 0x10000000 ;  /* 0x1000000000077882 */ /* 0x000fe20000000000 */
[----:B------:R-:W-:Y:S01]  /*0cd0*/  UIADD3.X UR5, URZ, UR5, URZ, UP0, !UPT ;  /* 0x000000053f057290 */ /* 0x000fe200087fe43f */
[----:B------:R-:W-:Y:S01]  /*0ce0*/  ISETP.NE.AND P2, PT, R16, RZ, PT ;  /* 0x000000ff1000720c */ /* 0x000fe20003f45270 */
[----:B------:R-:W-:Y:S01]  /*0cf0*/  UMOV UR18, URZ ;  /* 0x0000003f00127c82 */ /* 0x000fe20008000000 */
[----:B------:R-:W-:Y:S01]  /*0d00*/  UMOV UR20, UR60 ;  /* 0x0000003c00147c82 */ /* 0x000fe20008000000 */
[----:B------:R-:W-:Y:S01]  /*0d10*/  UMOV UR21, UR61 ;  /* 0x0000003d00157c82 */ /* 0x000fe20008000000 */
[----:B------:R-:W-:Y:S01]  /*0d20*/  UMOV UR10, 0x10 ;  /* 0x00000010000a7882 */ /* 0x000fe20000000000 */
[----:B------:R-:W-:-:S02]  /*0d30*/  UIADD3 UR16, UR14, 0x3800, URZ ;  /* 0x000038000e107890 */ /* 0x000fc4000fffe03f */
[----:B------:R-:W-:Y:S02]  /*0d40*/  UIADD3 UR17, UR14, 0x11800, URZ ;  /* 0x000118000e117890 */ /* 0x000fe4000fffe03f */
[----:B------:R-:W-:Y:S02]  /*0d50*/  UIADD3 UR8, UR14, 0x4000, URZ ;  /* 0x000040000e087890 */ /* 0x000fe4000fffe03f */
[----:B------:R-:W-:Y:S01]  /*0d60*/  UIADD3 UR56, UR14, 0x4800, URZ ;  /* 0x000048000e387890 */ /* 0x000fe2000fffe03f */
[----:B------:R-:W-:Y:S01]  /*0d70*/  UMOV UR12, UR60 ;  /* 0x0000003c000c7c82 */ /* 0x000fe20008000000 */
[----:B------:R-:W-:Y:S01]  /*0d80*/  UMOV UR13, UR61 ;  /* 0x0000003d000d7c82 */ /* 0x000fe20008000000 */
[----:B------:R-:W-:Y:S01]  /*0d90*/  UMOV UR11, UR19 ;  /* 0x00000013000b7c82 */ /* 0x000fe20008000000 */
[----:B------:R-:W-:Y:S01]  /*0da0*/  UMOV UR9, UR17 ;  /* 0x0000001100097c82 */ /* 0x000fe20008000000 */
[----:B------:R2:W-:Y:S01]  /*0db0*/  UTMALDG.4D [UR16], [UR4], desc[UR6] ;  /* 0x00000610040075b4 */ /* 0x0005e20008019000 */
[----:B------:R-:W-:Y:S01]  /*0dc0*/  UMOV UR58, 0x20 ;  /* 0x00000020003a7882 */ /* 0x000fe20000000000 */
[----:B------:R-:W-:Y:S01]  /*0dd0*/  UMOV UR59, UR19 ;  /* 0x00000013003b7c82 */ /* 0x000fe20008000000 */
[----:B------:R-:W-:Y:S01]  /*0de0*/  UMOV UR57, UR17 ;  /* 0x0000001100397c82 */ /* 0x000fe20008000000 */
[----:B------:R-:W-:Y:S01]  /*0df0*/  UIADD3 UR24, UR14, 0x5000, URZ ;  /* 0x000050000e187890 */ /* 0x000fe2000fffe03f */
[----:B-1----:R-:W-:Y:S01]  /*0e00*/  LEA R2, R5, R0, 0x18 ;  /* 0x0000000005027211 */ /* 0x002fe200078ec0ff */
[----:B------:R-:W-:Y:S01]  /*0e10*/  UMOV UR26, 0x30 ;  /* 0x00000030001a7882 */ /* 0x000fe20000000000 */
[----:B------:R1:W-:Y:S01]  /*0e20*/  UTMALDG.4D [UR8], [UR4], desc[UR6] ;  /* 0x00000608040075b4 */ /* 0x0003e20008019000 */
[----:B------:R-:W-:Y:S01]  /*0e30*/  MOV R5, 0x1 ;  /* 0x0000000100057802 */ /* 0x000fe20000000f00 */
[----:B------:R-:W-:Y:S01]  /*0e40*/  UMOV UR28, UR60 ;  /* 0x0000003c001c7c82 */ /* 0x000fe20008000000 */
[----:B------:R-:W-:Y:S01]  /*0e50*/  UMOV UR29, UR61 ;  /* 0x0000003d001d7c82 */ /* 0x000fe20008000000 */
[----:B------:R-:W-:Y:S01]  /*0e60*/  UMOV UR27, UR19 ;  /* 0x00000013001b7c82 */ /* 0x000fe20008000000 */
[----:B------:R-:W-:Y:S01]  /*0e70*/  UMOV UR25, UR17 ;  /* 0x0000001100197c82 */ /* 0x000fe20008000000 */
[----:B------:R-:W-:Y:S01]  /*0e80*/  SHF.L.U32 R5, R5, 0x1f, RZ ;  /* 0x0000001f05057819 */ /* 0x000fe200000006ff */
[----:B------:R-:W-:Y:S01]  /*0e90*/  IMAD R0, R3, 0x8, R2 ;  /* 0x0000000803007824 */ /* 0x000fe200078e0202 */
[----:B------:R3:W-:Y:S01]  /*0ea0*/  UTMALDG.4D [UR56], [UR4], desc[UR6] ;  /* 0x00000638040075b4 */ /* 0x0007e20008019000 */
[----:B------:R4:W-:Y:S01]  /*0eb0*/  UTMALDG.4D [UR24], [UR4], desc[UR6] ;  /* 0x00000618040075b4 */ /* 0x0009e20008019000 */
[----:B--2---:R-:W-:Y:S01]  /*0ec0*/  UIADD3 UR16, UR14, 0x5800, URZ ;  /* 0x000058000e107890 */ /* 0x004fe2000fffe03f */
[----:B------:R-:W-:Y:S01]  /*0ed0*/  UMOV UR18, 0x40 ;  /* 0x0000004000127882 */ /* 0x000fe20000000000 */
[----:B-1----:R-:W-:-:S07]  /*0ee0*/  UIADD3 UR8, UR14, 0x6000, URZ ;  /* 0x000060000e087890 */ /* 0x002fce000fffe03f */
[----:B------:R4:W-:Y:S01]  /*0ef0*/  UTMALDG.4D [UR16], [UR4], desc[UR6] ;  /* 0x00000610040075b4 */ /* 0x0009e20008019000 */
[----:B------:R-:W-:Y:S01]  /*0f00*/  UMOV UR10, 0x50 ;  /* 0x00000050000a7882 */ /* 0x000fe20000000000 */
[----:B---3--:R-:W-:Y:S01]  /*0f10*/  UIADD3 UR56, UR14, 0x6800, URZ ;  /* 0x000068000e387890 */ /* 0x008fe2000fffe03f */
[----:B------:R4:W-:Y:S01]  /*0f20*/  UTMALDG.4D [UR8], [UR4], desc[UR6] ;  /* 0x00000608040075b4 */ /* 0x0009e20008019000 */
[----:B------:R-:W-:-:S07]  /*0f30*/  UMOV UR58, 0x60 ;  /* 0x00000060003a7882 */ /* 0x000fce0000000000 */
[----:B------:R4:W-:Y:S01]  /*0f40*/  UTMALDG.4D [UR56], [UR4], desc[UR6] ;  /* 0x00000638040075b4 */ /* 0x0009e20008019000 */
[----:B------:R-:W1:Y:S02]  /*0f50*/  SYNCS.PHASECHK.TRANS64.TRYWAIT P1, [R0+URZ+0x11820], R5 ;  /* 0x01182005000075a7 */ /* 0x000e64000802017f */
[----:B-1--4-:R-:W-:Y:S05]  /*0f60*/  @!P1 BRA `(.L_x_14) ;  /* 0x0000007800809947 */ /* 0x012fea0003800000 */
.L_x_71:
[----:B------:R-:W-:Y:S01]  /*0f70*/  MOV R7, 0x1 ;  /* 0x0000000100077802 */ /* 0x000fe20000000f00 */
[----:B------:R-:W-:Y:S06]  /*0f80*/  @P2 BRA `(.L_x_15) ;  /* 0x0000000000142947 */ /* 0x000fec0003800000 */
[----:B------:R-:W-:Y:S01]  /*0f90*/  ISETP.NE.AND P1, PT, R4, RZ, PT ;  /* 0x000000ff0400720c */ /* 0x000fe20003f25270 */
[----:B-1----:R-:W-:-:S04]  /*0fa0*/  IMAD.MOV.U32 R5, RZ, RZ, 0x3800 ;  /* 0x00003800ff057424 */ /* 0x002fc800078e00ff */
[----:B------:R2:W-:Y:S08]  /*0fb0*/  SYNCS.ARRIVE.TRANS64 RZ, [R0+URZ+0x11800], R5 ;  /* 0x0118000500ff79a7 */ /* 0x0005f0000800003f */
[----:B------:R-:W-:Y:S05]  /*0fc0*/  @!P1 BRA `(.L_x_15) ;  /* 0x0000000000049947 */ /* 0x000fea0003800000 */
[----:B------:R-:W-:Y:S01]  /*0fd0*/  BPT.TRAP 0x1 ;  /* 0x000000040000795c */ /* 0x000fe20000300000 */
.L_x_15:
[C---:B------:R-:W-:Y:S01]  /*0fe0*/  IMAD R2, R3.reuse, 0x3800, R2 ;  /* 0x0000380003027824 */ /* 0x040fe200078e0202 */
[----:B------:R-:W-:Y:S01]  /*0ff0*/  R2UR UR49, R0 ;  /* 0x00000000003172ca */ /* 0x000fe200000e0000 */
[----:B------:R-:W-:Y:S01]  /*1000*/  ULDC.64 UR4, c[0x0][0x198] ;  /* 0x0000660000047ab9 */ /* 0x000fe20000000a00 */
[----:B------:R-:W-:Y:S01]  /*1010*/  UMOV UR51, URZ ;  /* 0x0000003f00337c82 */ /* 0x000fe20008000000 */
[----:B------:R-:W-:Y:S01]  /*1020*/  UIADD3 UR4, UP0, UR4, 0x2f0, URZ ;  /* 0x000002f004047890 */ /* 0x000fe2000ff1e03f */
[----:B------:R-:W-:Y:S01]  /*1030*/  R2UR UR9, R2 ;  /* 0x00000000020972ca */ /* 0x000fe200000e0000 */
[----:B------:R-:W-:Y:S01]  /*1040*/  UMOV UR6, 0x0 ;  /* 0x0000000000067882 */ /* 0x000fe20000000000 */
[----:B------:R-:W-:Y:S01]  /*1050*/  UMOV UR7, 0x10000000 ;  /* 0x1000000000077882 */ /* 0x000fe20000000000 */
[----:B------:R-:W-:Y:S01]  /*1060*/  UIADD3.X UR5, URZ, UR5, URZ, UP0, !UPT ;  /* 0x000000053f057290 */ /* 0x000fe200087fe43f */
[----:B------:R-:W-:Y:S01]  /*1070*/  IADD3 R3, R3, 0x1, RZ ;  /* 0x0000000103037810 */ /* 0x000fe20007ffe0ff */
[----:B------:R-:W-:Y:S01]  /*1080*/  UMOV UR50, URZ ;  /* 0x0000003f00327c82 */ /* 0x000fe20008000000 */
[----:B------:R-:W-:Y:S01]  /*1090*/  UMOV UR52, UR60 ;  /* 0x0000003c00347c82 */ /* 0x000fe20008000000 */
[----:B------:R-:W-:Y:S01]  /*10a0*/  UMOV UR53, UR61 ;  /* 0x0000003d00357c82 */ /* 0x000fe20008000000 */
[----:B------:R-:W-:Y:S01]  /*10b0*/  UMOV UR34, 0x10 ;  /* 0x0000001000227882 */ /* 0x000fe20000000000 */
[----:B------:R-:W-:Y:S01]  /*10c0*/  UIADD3 UR49, UR49, 0x11800, URZ ;  /* 0x0001180031317890 */ /* 0x000fe2000fffe03f */
[----:B------:R-:W-:Y:S01]  /*10d0*/  UMOV UR36, UR60 ;  /* 0x0000003c00247c82 */ /* 0x000fe20008000000 */
[----:B------:R-:W-:-:S02]  /*10e0*/  UMOV UR37, UR61 ;  /* 0x0000003d00257c82 */ /* 0x000fc40008000000 */
[----:B------:R-:W-:Y:S02]  /*10f0*/  UIADD3 UR48, UR9, 0x3800, URZ ;  /* 0x0000380009307890 */ /* 0x000fe4000fffe03f */
[----:B------:R-:W-:Y:S02]  /*1100*/  UIADD3 UR32, UR9, 0x4000, URZ ;  /* 0x0000400009207890 */ /* 0x000fe4000fffe03f */
[----:B------:R-:W-:Y:S01]  /*1110*/  UIADD3 UR56, UR9, 0x4800, URZ ;  /* 0x0000480009387890 */ /* 0x000fe2000fffe03f */
[----:B------:R-:W-:Y:S01]  /*1120*/  UMOV UR35, UR51 ;  /* 0x0000003300237c82 */ /* 0x000fe20008000000 */
[----:B------:R-:W-:Y:S01]  /*1130*/  UMOV UR33, UR49 ;  /* 0x0000003100217c82 */ /* 0x000fe20008000000 */
[----:B------:R-:W-:Y:S01]  /*1140*/  UMOV UR58, 0x20 ;  /* 0x00000020003a7882 */ /* 0x000fe20000000000 */
[----:B------:R-:W-:Y:S01]  /*1150*/  UMOV UR59, UR51 ;  /* 0x00000033003b7c82 */ /* 0x000fe20008000000 */
[----:B------:R-:W-:Y:S01]  /*1160*/  UMOV UR57, UR49 ;  /* 0x0000003100397c82 */ /* 0x000fe20008000000 */
[----:B------:R-:W-:Y:S01]  /*1170*/  UTMALDG.4D [UR48], [UR4], desc[UR6] ;  /* 0x00000630040075b4 */ /* 0x000fe20008019000 */
[----:B------:R-:W-:-:S02]  /*1180*/  UIADD3 UR24, UR9, 0x5000, URZ ;  /* 0x0000500009187890 */ /* 0x000fc4000fffe03f */
[----:B------:R-:W-:Y:S02]  /*1190*/  UIADD3 UR16, UR9, 0x5800, URZ ;  /* 0x0000580009107890 */ /* 0x000fe4000fffe03f */
[----:B------:R-:W-:Y:S01]  /*11a0*/  UIADD3 UR8, UR9, 0x6000, URZ ;  /* 0x0000600009087890 */ /* 0x000fe2000fffe03f */
[----:B------:R-:W-:Y:S01]  /*11b0*/  UMOV UR26, 0x30 ;  /* 0x00000030001a7882 */ /* 0x000fe20000000000 */
[----:B------:R-:W-:Y:S01]  /*11c0*/  UTMALDG.4D [UR32], [UR4], desc[UR6] ;  /* 0x00000620040075b4 */ /* 0x000fe20008019000 */
[----:B------:R-:W-:Y:S01]  /*11d0*/  UMOV UR28, UR60 ;  /* 0x0000003c001c7c82 */ /* 0x000fe20008000000 */
[----:B------:R-:W-:Y:S01]  /*11e0*/  UMOV UR29, UR61 ;  /* 0x0000003d001d7c82 */ /* 0x000fe20008000000 */
[----:B------:R-:W-:Y:S01]  /*11f0*/  UMOV UR27, UR51 ;  /* 0x00000033001b7c82 */ /* 0x000fe20008000000 */
[----:B------:R-:W-:Y:S01]  /*1200*/  UMOV UR25, UR49 ;  /* 0x0000003100197c82 */ /* 0x000fe20008000000 */
[----:B------:R-:W-:Y:S01]  /*1210*/  UMOV UR18, 0x40 ;  /* 0x0000004000127882 */ /* 0x000fe20000000000 */
[----:B------:R-:W-:Y:S01]  /*1220*/  UMOV UR20, UR60 ;  /* 0x0000003c00147c82 */ /* 0x000fe20008000000 */
[----:B------:R-:W-:Y:S01]  /*1230*/  UMOV UR21, UR61 ;  /* 0x0000003d00157c82 */ /* 0x000fe20008000000 */
[----:B------:R3:W-:Y:S01]  /*1240*/  UTMALDG.4D [UR56], [UR4], desc[UR6] ;  /* 0x00000638040075b4 */ /* 0x0007e20008019000 */
[----:B------:R-:W-:Y:S01]  /*1250*/  UMOV UR19, UR51 ;  /* 0x0000003300137c82 */ /* 0x000fe20008000000 */
[----:B------:R-:W-:Y:S01]  /*1260*/  UMOV UR17, UR49 ;  /* 0x0000003100117c82 */ /* 0x000fe20008000000 */
[----:B------:R-:W-:Y:S01]  /*1270*/  UMOV UR10, 0x50 ;  /* 0x00000050000a7882 */ /* 0x000fe20000000000 */
[----:B------:R-:W-:Y:S01]  /*1280*/  UMOV UR12, UR60 ;  /* 0x0000003c000c7c82 */ /* 0x000fe20008000000 */
[----:B------:R-:W-:Y:S01]  /*1290*/  UMOV UR13, UR61 ;  /* 0x0000003d000d7c82 */ /* 0x000fe20008000000 */
[----:B------:R-:W-:Y:S01]  /*12a0*/  UMOV UR11, UR51 ;  /* 0x00000033000b7c82 */ /* 0x000fe20008000000 */
[----:B------:R4:W-:Y:S01]  /*12b0*/  UTMALDG.4D [UR24], [UR4], desc[UR6] ;  /* 0x00000618040075b4 */ /* 0x0009e20008019000 */
[----:B------:R4:W-:Y:S01]  /*12c0*/  UTMALDG.4D [UR16], [UR4], desc[UR6] ;  /* 0x00000610040075b4 */ /* 0x0009e20008019000 */
[----:B---3--:R-:W-:Y:S01]  /*12d0*/  UIADD3 UR56, UR9, 0x6800, URZ ;  /* 0x0000680009387890 */ /* 0x008fe2000fffe03f */
[----:B------:R-:W-:-:S02]  /*12e0*/  UMOV UR58, 0x60 ;  /* 0x00000060003a7882 */ /* 0x000fc40000000000 */
[----:B------:R-:W-:Y:S02]  /*12f0*/  UMOV UR9, UR49 ;  /* 0x0000003100097c82 */ /* 0x000fe40008000000 */
[----:B------:R4:W-:Y:S04]  /*1300*/  UTMALDG.4D [UR8], [UR4], desc[UR6] ;  /* 0x00000608040075b4 */ /* 0x0009e80008019000 */
[----:B------:R4:W-:Y:S02]  /*1310*/  UTMALDG.4D [UR56], [UR4], desc[UR6] ;  /* 0x00000638040075b4 */ /* 0x0009e40008019000 */
[----:B----4-:R-:W-:Y:S01]  /*1320*/  NOP ;  /* 0x0000000000007918 */ /* 0x010fe20000000000 */
.L_x_11:
[----:B------:R-:W-:Y:S01]  /*1330*/  ISETP.GE.AND P1, PT, R17, 0x41, PT ;  /* 0x000000411100780c */ /* 0x000fe20003f26270 */
[----:B-12---:R-:W-:-:S12]  /*1340*/  IMAD.MOV.U32 R5, RZ, RZ, 0x1 ;  /* 0x00000001ff057424 */ /* 0x006fd800078e00ff */
[----:B------:R-:W-:Y:S05]  /*1350*/  @!P1 BRA `(.L_x_16) ;  /* 0x0000000800349947 */ /* 0x000fea0003800000 */
[----:B------:R-:W1:Y:S01]  /*1360*/  S2R R5, SR_CgaCtaId ;  /* 0x0000000000057919 */ /* 0x000e620000008800 */
[----:B------:R-:W-:Y:S02]  /*1370*/  MOV R0, 0x400 ;  /* 0x0000040000007802 */ /* 0x000fe40000000f00 */
[----:B------:R-:W-:Y:S02]  /*1380*/  MOV R2, 0x1 ;  /* 0x0000000100027802 */ /* 0x000fe40000000f00 */
[----:B------:R-:W-:Y:S02]  /*1390*/  ISETP.NE.AND P2, PT, R16, RZ, PT ;  /* 0x000000ff1000720c */ /* 0x000fe40003f45270 */
[----:B-1----:R-:W-:Y:S02]  /*13a0*/  LEA R0, R5, R0, 0x18 ;  /* 0x0000000005007211 */ /* 0x002fe400078ec0ff */
[----:B------:R-:W-:-:S03]  /*13b0*/  SHF.L.U32 R5, R2, 0x1f, RZ ;  /* 0x0000001f02057819 */ /* 0x000fc600000006ff */
[----:B------:R-:W-:-:S04]  /*13c0*/  IMAD R2, R3, 0x8, R0 ;  /* 0x0000000803027824 */ /* 0x000fc800078e0200 */
[----:B------:R-:W1:Y:S02]  /*13d0*/  SYNCS.PHASECHK.TRANS64.TRYWAIT P1, [R2+URZ+0x11820], R5 ;  /* 0x01182005020075a7 */ /* 0x000e64000802017f */
[----:B-1----:R-:W-:Y:S05]  /*13e0*/  @!P1 BRA `(.L_x_17) ;  /* 0x0000007400749947 */ /* 0x002fea0003800000 */
.L_x_72:
[----:B------:R-:W-:Y:S05]  /*13f0*/  @P2 BRA `(.L_x_18) ;  /* 0x0000000000142947 */ /* 0x000fea0003800000 */
[----:B------:R-:W-:Y:S02]  /*1400*/  ISETP.NE.AND P1, PT, R4, RZ, PT ;  /* 0x000000ff0400720c */ /* 0x000fe40003f25270 */
[----:B-1----:R-:W-:-:S04]  /*1410*/  MOV R5, 0x3800 ;  /* 0x0000380000057802 */ /* 0x002fc80000000f00 */
[----:B------:R2:W-:Y:S07]  /*1420*/  SYNCS.ARRIVE.TRANS64 RZ, [R2+URZ+0x11800], R5 ;  /* 0x0118000502ff79a7 */ /* 0x0005ee000800003f */
[----:B------:R-:W-:Y:S05]  /*1430*/  @!P1 BRA `(.L_x_18) ;  /* 0x0000000000049947 */ /* 0x000fea0003800000 */
[----:B------:R-:W-:Y:S01]  /*1440*/  BPT.TRAP 0x1 ;  /* 0x000000040000795c */ /* 0x000fe20000300000 */
.L_x_18:
[----:B------:R-:W-:Y:S01]  /*1450*/  IMAD R0, R3, 0x3800, R0 ;  /* 0x0000380003007824 */ /* 0x000fe200078e0200 */
[----:B-12---:R-:W1:Y:S01]  /*1460*/  S2R R5, SR_CgaCtaId ;  /* 0x0000000000057919 */ /* 0x006e620000008800 */
[----:B------:R-:W-:Y:S01]  /*1470*/  R2UR UR33, R2 ;  /* 0x00000000022172ca */ /* 0x000fe200000e0000 */
[----:B------:R-:W-:Y:S01]  /*1480*/  ULDC.64 UR4, c[0x0][0x198] ;  /* 0x0000660000047ab9 */ /* 0x000fe20000000a00 */
[----:B------:R-:W-:Y:S01]  /*1490*/  R2UR UR35, R7 ;  /* 0x00000000072372ca */ /* 0x000fe200000e0000 */
[----:B------:R-:W-:Y:S01]  /*14a0*/  UIADD3 UR4, UP0, UR4, 0x1f0, URZ ;  /* 0x000001f004047890 */ /* 0x000fe2000ff1e03f */
[----:B------:R-:W-:Y:S01]  /*14b0*/  R2UR UR14, R0 ;  /* 0x00000000000e72ca */ /* 0x000fe200000e0000 */
[----:B------:R-:W-:Y:S01]  /*14c0*/  VIADD R3, R3, 0x1 ;  /* 0x0000000103037836 */ /* 0x000fe20000000000 */
[----:B------:R-:W-:Y:S01]  /*14d0*/  UMOV UR6, 0x0 ;  /* 0x0000000000067882 */ /* 0x000fe20000000000 */
[----:B------:R-:W-:Y:S01]  /*14e0*/  UIADD3.X UR5, URZ, UR5, URZ, UP0, !UPT ;  /* 0x000000053f057290 */ /* 0x000fe200087fe43f */
[----:B------:R-:W-:Y:S01]  /*14f0*/  MOV R0, 0x400 ;  /* 0x0000040000007802 */ /* 0x000fe20000000f00 */
[----:B------:R-:W-:Y:S01]  /*1500*/  UMOV UR7, 0x10000000 ;  /* 0x1000000000077882 */ /* 0x000fe20000000000 */
[----:B------:R-:W-:Y:S01]  /*1510*/  UMOV UR34, URZ ;  /* 0x0000003f00227c82 */ /* 0x000fe20008000000 */
[----:B------:R-:W-:Y:S01]  /*1520*/  UMOV UR36, UR60 ;  /* 0x0000003c00247c82 */ /* 0x000fe20008000000 */
[----:B------:R-:W-:Y:S01]  /*1530*/  UMOV UR37, UR61 ;  /* 0x0000003d00257c82 */ /* 0x000fe20008000000 */
[----:B------:R-:W-:Y:S01]  /*1540*/  UIADD3 UR33, UR33, 0x11800, URZ ;  /* 0x0001180021217890 */ /* 0x000fe2000fffe03f */
[C---:B------:R-:W-:Y:S01]  /*1550*/  ISETP.NE.AND P2, PT, R3.reuse, 0x4, PT ;  /* 0x000000040300780c */ /* 0x040fe20003f45270 */
[----:B------:R-:W-:Y:S01]  /*1560*/  USHF.L.U32 UR35, UR35, 0x6, URZ ;  /* 0x0000000623237899 */ /* 0x000fe2000800063f */
[C---:B------:R-:W-:Y:S01]  /*1570*/  ISETP.NE.AND P1, PT, R3.reuse, 0x4, PT ;  /* 0x000000040300780c */ /* 0x040fe20003f25270 */
[----:B------:R-:W-:Y:S01]  /*1580*/  UIADD3 UR32, UR14, 0x3800, URZ ;  /* 0x000038000e207890 */ /* 0x000fe2000fffe03f */
[----:B------:R-:W-:Y:S01]  /*1590*/  SEL R3, R3, RZ, P2 ;  /* 0x000000ff03037207 */ /* 0x000fe20001000000 */
[----:B------:R-:W-:Y:S01]  /*15a0*/  UIADD3 UR8, UR14, 0x4000, URZ ;  /* 0x000040000e087890 */ /* 0x000fe2000fffe03f */
[----:B------:R-:W-:Y:S01]  /*15b0*/  ISETP.NE.AND P2, PT, R16, RZ, PT ;  /* 0x000000ff1000720c */ /* 0x000fe20003f45270 */
[----:B------:R-:W-:-:S02]  /*15c0*/  UIADD3 UR24, UR14, 0x4800, URZ ;  /* 0x000048000e187890 */ /* 0x000fc4000fffe03f */
[----:B------:R-:W-:Y:S01]  /*15d0*/  UIADD3 UR56, UR14, 0x5000, URZ ;  /* 0x000050000e387890 */ /* 0x000fe2000fffe03f */
        /* <DEDUP_REMOVED lines=10> */
[----:B------:R-:W-:Y:S01]  /*1680*/  UTMALDG.4D [UR32], [UR4], desc[UR6] ;  /* 0x00000620040075b4 */ /* 0x000fe20008019000 */
[----:B------:R-:W-:Y:S01]  /*1690*/  UMOV UR58, 0x30 ;  /* 0x00000030003a7882 */ /* 0x000fe20000000000 */
[----:B------:R-:W-:Y:S01]  /*16a0*/  UMOV UR57, UR33 ;  /* 0x0000002100397c82 */ /* 0x000fe20008000000 */
[----:B------:R-:W-:Y:S01]  /*16b0*/  UMOV UR59, UR35 ;  /* 0x00000023003b7c82 */ /* 0x000fe20008000000 */
[----:B------:R-:W-:Y:S01]  /*16c0*/  UIADD3 UR16, UR14, 0x5800, URZ ;  /* 0x000058000e107890 */ /* 0x000fe2000fffe03f */
[----:B-1----:R-:W-:Y:S01]  /*16d0*/  LEA R2, R5, R0, 0x18 ;  /* 0x0000000005027211 */ /* 0x002fe200078ec0ff */
[----:B------:R-:W-:Y:S01]  /*16e0*/  UMOV UR18, 0x40 ;  /* 0x0000004000127882 */ /* 0x000fe20000000000 */
[----:B------:R-:W-:Y:S01]  /*16f0*/  SEL R5, RZ, 0x1, !P1 ;  /* 0x00000001ff057807 */ /* 0x000fe20004800000 */
[----:B------:R1:W-:Y:S01]  /*1700*/  UTMALDG.4D [UR8], [UR4], desc[UR6] ;  /* 0x00000608040075b4 */ /* 0x0003e20008019000 */
[----:B------:R-:W-:Y:S01]  /*1710*/  UMOV UR20, UR60 ;  /* 0x0000003c00147c82 */ /* 0x000fe20008000000 */
[----:B------:R-:W-:Y:S01]  /*1720*/  UMOV UR21, UR61 ;  /* 0x0000003d00157c82 */ /* 0x000fe20008000000 */
[----:B------:R-:W-:Y:S01]  /*1730*/  UMOV UR17, UR33 ;  /* 0x0000002100117c82 */ /* 0x000fe20008000000 */
[----:B------:R-:W-:Y:S01]  /*1740*/  UMOV UR19, UR35 ;  /* 0x0000002300137c82 */ /* 0x000fe20008000000 */
[----:B------:R-:W-:-:S02]  /*1750*/  LEA R9, R3, R2, 0x3 ;  /* 0x0000000203097211 */ /* 0x000fc400078e18ff */
[----:B------:R-:W-:Y:S01]  /*1760*/  SHF.L.U32 R0, R5, 0x1f, RZ ;  /* 0x0000001f05007819 */ /* 0x000fe200000006ff */
[----:B------:R-:W-:Y:S01]  /*1770*/  UTMALDG.4D [UR24], [UR4], desc[UR6] ;  /* 0x00000618040075b4 */ /* 0x000fe20008019000 */
[----:B------:R2:W-:Y:S01]  /*1780*/  UTMALDG.4D [UR56], [UR4], desc[UR6] ;  /* 0x00000638040075b4 */ /* 0x0005e20008019000 */
[----:B------:R3:W-:Y:S01]  /*1790*/  UTMALDG.4D [UR16], [UR4], desc[UR6] ;  /* 0x00000610040075b4 */ /* 0x0007e20008019000 */
[----:B-1----:R-:W-:Y:S01]  /*17a0*/  UIADD3 UR8, UR14, 0x6000, URZ ;  /* 0x000060000e087890 */ /* 0x002fe2000fffe03f */
[----:B------:R-:W-:-:S08]  /*17b0*/  UMOV UR10, 0x50 ;  /* 0x00000050000a7882 */ /* 0x000fd00000000000 */
[----:B------:R3:W-:Y:S01]  /*17c0*/  UTMALDG.4D [UR8], [UR4], desc[UR6] ;  /* 0x00000608040075b4 */ /* 0x0007e20008019000 */
[----:B--2---:R-:W-:Y:S01]  /*17d0*/  UIADD3 UR56, UR14, 0x6800, URZ ;  /* 0x000068000e387890 */ /* 0x004fe2000fffe03f */
[----:B------:R-:W-:-:S08]  /*17e0*/  UMOV UR58, 0x60 ;  /* 0x00000060003a7882 */ /* 0x000fd00000000000 */
[----:B------:R3:W-:Y:S01]  /*17f0*/  UTMALDG.4D [UR56], [UR4], desc[UR6] ;  /* 0x00000638040075b4 */ /* 0x0007e20008019000 */
[----:B------:R-:W1:Y:S02]  /*1800*/  SYNCS.PHASECHK.TRANS64.TRYWAIT P1, [R9+URZ+0x11820], R0 ;  /* 0x01182000090075a7 */ /* 0x000e64000802017f */
[----:B-1-3--:R-:W-:Y:S05]  /*1810*/  @!P1 BRA `(.L_x_19) ;  /* 0x00000070007c9947 */ /* 0x00afea0003800000 */
.L_x_73:
[----:B------:R-:W-:Y:S05]  /*1820*/  @P2 BRA `(.L_x_20) ;  /* 0x0000000000142947 */ /* 0x000fea0003800000 */
[----:B------:R-:W-:Y:S01]  /*1830*/  ISETP.NE.AND P1, PT, R4, RZ, PT ;  /* 0x000000ff0400720c */ /* 0x000fe20003f25270 */
[----:B-1----:R-:W-:-:S04]  /*1840*/  IMAD.MOV.U32 R0, RZ, RZ, 0x3800 ;  /* 0x00003800ff007424 */ /* 0x002fc800078e00ff */
[----:B------:R2:W-:Y:S08]  /*1850*/  SYNCS.ARRIVE.TRANS64 RZ, [R9+URZ+0x11800], R0 ;  /* 0x0118000009ff79a7 */ /* 0x0005f0000800003f */
[----:B------:R-:W-:Y:S05]  /*1860*/  @!P1 BRA `(.L_x_20) ;  /* 0x0000000000049947 */ /* 0x000fea0003800000 */
[----:B------:R-:W-:Y:S01]  /*1870*/  BPT.TRAP 0x1 ;  /* 0x000000040000795c */ /* 0x000fe20000300000 */
.L_x_20:
[----:B------:R-:W-:Y:S01]  /*1880*/  IMAD R2, R3, 0x3800, R2 ;  /* 0x0000380003027824 */ /* 0x000fe200078e0202 */
[----:B------:R-:W-:Y:S01]  /*1890*/  R2UR UR49, R9 ;  /* 0x00000000093172ca */ /* 0x000fe200000e0000 */
[----:B------:R-:W-:Y:S01]  /*18a0*/  ULDC.64 UR4, c[0x0][0x198] ;  /* 0x0000660000047ab9 */ /* 0x000fe20000000a00 */
[----:B------:R-:W-:Y:S01]  /*18b0*/  R2UR UR51, R7 ;  /* 0x00000000073372ca */ /* 0x000fe200000e0000 */
        /* <DEDUP_REMOVED lines=11> */
[----:B------:R-:W-:Y:S01]  /*1970*/  ISETP.NE.AND P1, PT, R3, 0x4, PT ;  /* 0x000000040300780c */ /* 0x000fe20003f25270 */
[----:B------:R-:W-:Y:S01]  /*1980*/  USHF.L.U32 UR51, UR51, 0x6, URZ ;  /* 0x0000000633337899 */ /* 0x000fe2000800063f */
[----:B------:R-:W-:Y:S01]  /*1990*/  VIADD R7, R7, 0x1 ;  /* 0x0000000107077836 */ /* 0x000fe20000000000 */
[----:B------:R-:W-:Y:S01]  /*19a0*/  UIADD3 UR48, UR9, 0x3800, URZ ;  /* 0x0000380009307890 */ /* 0x000fe2000fffe03f */
[----:B-12---:R-:W-:Y:S01]  /*19b0*/  SEL R0, RZ, 0x1, P1 ;  /* 0x00000001ff007807 */ /* 0x006fe20000800000 */
[----:B------:R-:W-:Y:S01]  /*19c0*/  UIADD3 UR32, UR9, 0x4000, URZ ;  /* 0x0000400009207890 */ /* 0x000fe2000fffe03f */
[----:B------:R-:W-:Y:S01]  /*19d0*/  SEL R3, R3, RZ, P1 ;  /* 0x000000ff03037207 */ /* 0x000fe20000800000 */
[----:B------:R-:W-:Y:S01]  /*19e0*/  UIADD3 UR56, UR9, 0x4800, URZ ;  /* 0x0000480009387890 */ /* 0x000fe2000fffe03f */
[----:B------:R-:W-:Y:S01]  /*19f0*/  LOP3.LUT R5, R5, R0, RZ, 0x3c, !PT ;  /* 0x0000000005057212 */ /* 0x000fe200078e3cff */
[----:B------:R-:W-:Y:S01]  /*1a00*/  UMOV UR36, UR60 ;  /* 0x0000003c00247c82 */ /* 0x000fe20008000000 */
[----:B------:R-:W-:Y:S01]  /*1a10*/  UMOV UR37, UR61 ;  /* 0x0000003d00257c82 */ /* 0x000fe20008000000 */
        /* <DEDUP_REMOVED lines=27> */
[----:B-1----:R-:W-:Y:S01]  /*1bd0*/  UIADD3 UR56, UR9, 0x6800, URZ ;  /* 0x0000680009387890 */ /* 0x002fe2000fffe03f */
[----:B------:R-:W-:-:S02]  /*1be0*/  UMOV UR58, 0x60 ;  /* 0x00000060003a7882 */ /* 0x000fc40000000000 */
[----:B------:R-:W-:Y:S02]  /*1bf0*/  UMOV UR9, UR49 ;  /* 0x0000003100097c82 */ /* 0x000fe40008000000 */
[----:B------:R2:W-:Y:S04]  /*1c00*/  UTMALDG.4D [UR8], [UR4], desc[UR6] ;  /* 0x00000608040075b4 */ /* 0x0005e80008019000 */
[----:B------:R2:W-:Y:S02]  /*1c10*/  UTMALDG.4D [UR56], [UR4], desc[UR6] ;  /* 0x00000638040075b4 */ /* 0x0005e40008019000 */
[----:B--2---:R-:W-:Y:S01]  /*1c20*/  NOP ;  /* 0x0000000000007918 */ /* 0x004fe20000000000 */
.L_x_16:
[----:B------:R-:W-:-:S07]  /*1c30*/  IADD3 R6, R6, -0x4, RZ ;  /* 0xfffffffc06067810 */ /* 0x000fce0007ffe0ff */
.L_x_10:
[----:B------:R-:W-:Y:S05]  /*1c40*/  BSYNC B0 ;  /* 0x0000000000007941 */ /* 0x000fea0003800000 */
.L_x_9:
[----:B------:R-:W1:Y:S01]  /*1c50*/  S2R R9, SR_CgaCtaId ;  /* 0x0000000000097919 */ /* 0x000e620000008800 */
[----:B------:R-:W-:Y:S02]  /*1c60*/  MOV R2, 0x400 ;  /* 0x0000040000027802 */ /* 0x000fe40000000f00 */
[----:B------:R-:W-:Y:S02]  /*1c70*/  SHF.L.U32 R57, RZ, 0x1f, RZ ;  /* 0x0000001fff397819 */ /* 0x000fe400000006ff */
[----:B-1----:R-:W-:-:S04]  /*1c80*/  LEA R2, R9, R2, 0x18 ;  /* 0x0000000209027211 */ /* 0x002fc800078ec0ff */
[----:B------:R-:W1:Y:S02]  /*1c90*/  SYNCS.PHASECHK.TRANS64.TRYWAIT P1, [R2+URZ+0x11840], R57 ;  /* 0x01184039020075a7 */ /* 0x000e64000802017f */
[----:B-1----:R-:W-:Y:S05]  /*1ca0*/  @!P1 BRA `(.L_x_21) ;  /* 0x0000006c006c9947 */ /* 0x002fea0003800000 */
.L_x_74:
[----:B------:R-:W2:Y:S01]  /*1cb0*/  SYNCS.PHASECHK.TRANS64.TRYWAIT P1, [R2+URZ+0x11800], R57 ;  /* 0x01180039020075a7 */ /* 0x000ea2000802017f */
[----:B------:R-:W-:Y:S01]  /*1cc0*/  IMAD.MOV.U32 R0, RZ, RZ, RZ ;  /* 0x000000ffff007224 */ /* 0x000fe200078e00ff */
[----:B--2---:R-:W-:Y:S06]  /*1cd0*/  @!P1 BRA `(.L_x_22) ;  /* 0x0000006c00749947 */ /* 0x004fec0003800000 */
.L_x_75:
[----:B------:R-:W-:Y:S05]  /*1ce0*/  WARPSYNC.ALL ;  /* 0x0000000000007948 */ /* 0x000fea0003800000 */
[C---:B------:R-:W-:Y:S01]  /*1cf0*/  R2UR UR15, R2.reuse ;  /* 0x00000000020f72ca */ /* 0x040fe200000e0000 */
[----:B------:R-:W-:Y:S01]  /*1d00*/  WARPGROUP.ARRIVE ;  /* 0x00000000000079c5 */ /* 0x000fe20000000000 */
[----:B------:R-:W-:Y:S01]  /*1d10*/  R2UR UR4, R2 ;  /* 0x00000000020472ca */ /* 0x000fe200000e0000 */
[----:B------:R-:W-:Y:S01]  /*1d20*/  UMOV UR7, 0xc0000010 ;  /* 0xc000001000077882 */ /* 0x000fe20000000000 */
[----:B------:R-:W-:Y:S01]  /*1d30*/  UMOV UR11, 0xc0000010 ;  /* 0xc0000010000b7882 */ /* 0x000fe20000000000 */
[----:B------:R-:W-:Y:S01]  /*1d40*/  UMOV UR5, UR7 ;  /* 0x0000000700057c82 */ /* 0x000fe20008000000 */
[----:B------:R-:W-:Y:S01]  /*1d50*/  IMAD.U32 R113, RZ, RZ, UR7 ;  /* 0x00000007ff717e24 */ /* 0x000fe2000f8e00ff */
[----:B------:R-:W-:Y:S01]  /*1d60*/  UMOV UR45, 0xc0000010 ;  /* 0xc0000010002d7882 */ /* 0x000fe20000000000 */
[----:B------:R-:W-:Y:S01]  /*1d70*/  IMAD.U32 R23, RZ, RZ, UR11 ;  /* 0x0000000bff177e24 */ /* 0x000fe2000f8e00ff */
[----:B------:R-:W-:-:S04]  /*1d80*/  UMOV UR47, 0xc0000010 ;  /* 0xc0000010002f7882 */ /* 0x000fc80000000000 */
[----:B------:R-:W-:Y:S02]  /*1d90*/  UIADD3 UR15, UR15, 0x3800, URZ ;  /* 0x000038000f0f7890 */ /* 0x000fe4000fffe03f */
[----:B------:R-:W-:Y:S02]  /*1da0*/  USHF.R.U32.HI UR4, URZ, 0x4, UR4 ;  /* 0x000000043f047899 */ /* 0x000fe40008011604 */
[----:B------:R-:W-:Y:S02]  /*1db0*/  USHF.R.U32.HI UR15, URZ, 0x4, UR15 ;  /* 0x000000043f0f7899 */ /* 0x000fe4000801160f */
[----:B------:R-:W-:Y:S02]  /*1dc0*/  ULOP3.LUT UR4, UR4, 0x3fff, URZ, 0xc0, !UPT ;  /* 0x00003fff04047892 */ /* 0x000fe4000f8ec03f */
[----:B------:R-:W-:Y:S02]  /*1dd0*/  ULOP3.LUT UR15, UR15, 0x3fff, URZ, 0xc0, !UPT ;  /* 0x00003fff0f0f7892 */ /* 0x000fe4000f8ec03f */
[----:B------:R-:W-:-:S02]  /*1de0*/  ULOP3.LUT UR8, UR4, 0x10000, URZ, 0xfc, !UPT ;  /* 0x0001000004087892 */ /* 0x000fc4000f8efc3f */
[----:B------:R-:W-:Y:S02]  /*1df0*/  ULOP3.LUT UR40, UR15, 0x10000, URZ, 0xfc, !UPT ;  /* 0x000100000f287892 */ /* 0x000fe4000f8efc3f */
[----:B------:R-:W-:Y:S02]  /*1e00*/  UIADD3 UR44, UR8, 0x280, URZ ;  /* 0x00000280082c7890 */ /* 0x000fe4000fffe03f */
[----:B------:R-:W-:Y:S01]  /*1e10*/  UIADD3 UR46, UR40, 0x280, URZ ;  /* 0x00000280282e7890 */ /* 0x000fe2000fffe03f */
[----:B------:R-:W-:Y:S02]  /*1e20*/  UMOV UR6, UR8 ;  /* 0x0000000800067c82 */ /* 0x000fe40008000000 */
[----:B------:R-:W-:Y:S01]  /*1e30*/  MOV R112, UR6 ;  /* 0x0000000600707c02 */ /* 0x000fe20008000f00 */
[----:B------:R-:W-:Y:S01]  /*1e40*/  UMOV UR4, UR6 ;  /* 0x0000000600047c82 */ /* 0x000fe20008000000 */
[----:B------:R-:W-:Y:S02]  /*1e50*/  UMOV UR6, UR40 ;  /* 0x0000002800067c82 */ /* 0x000fe40008000000 */
[----:B------:R-:W-:Y:S01]  /*1e60*/  HGMMA.64x64x16.F32 R24, gdesc[UR4], RZ, !UPT, gsb0 ;  /* 0x00e00000041879f0 */ /* 0x000fe2000c0008ff */
[----:B------:R-:W-:-:S02]  /*1e70*/  UIADD3 UR4, UR8, 0x80, URZ ;  /* 0x0000008008047890 */ /* 0x000fc4000fffe03f */
[----:B------:R-:W-:Y:S01]  /*1e80*/  UIADD3 UR6, UR40, 0x80, URZ ;  /* 0x0000008028067890 */ /* 0x000fe2000fffe03f */
[----:B------:R-:W-:Y:S01]  /*1e90*/  UMOV UR5, UR11 ;  /* 0x0000000b00057c82 */ /* 0x000fe20008000000 */
[----:B------:R-:W-:Y:S01]  /*1ea0*/  UMOV UR7, 0xc0000010 ;  /* 0xc000001000077882 */ /* 0x000fe20000000000 */
[----:B------:R-:W-:Y:S02]  /*1eb0*/  UMOV UR11, 0xc0000010 ;  /* 0xc0000010000b7882 */ /* 0x000fe40000000000 */
[----:B------:R-:W-:Y:S01]  /*1ec0*/  UMOV UR10, UR4 ;  /* 0x00000004000a7c82 */ /* 0x000fe20008000000 */
[----:B------:R-:W-:Y:S01]  /*1ed0*/  IMAD.U32 R15, RZ, RZ, UR11 ;  /* 0x0000000bff0f7e24 */ /* 0x000fe2000f8e00ff */
[----:B------:R-:W-:Y:S01]  /*1ee0*/  UMOV UR4, UR10 ;  /* 0x0000000a00047c82 */ /* 0x000fe20008000000 */
[----:B------:R-:W-:Y:S01]  /*1ef0*/  MOV R22, UR10 ;  /* 0x0000000a00167c02 */ /* 0x000fe20008000f00 */
[----:B------:R-:W-:Y:S02]  /*1f00*/  WARPGROUP.DEPBAR.LE gsb0, 0x0 ;  /* 0x00008000000079c5 */ /* 0x000fe40000010000 */
[----:B------:R-:W-:-:S06]  /*1f10*/  WARPGROUP.ARRIVE ;  /* 0x00000000000079c5 */ /* 0x000fcc0000000000 */
[----:B------:R-:W-:Y:S01]  /*1f20*/  HGMMA.64x64x16.F32 R24, gdesc[UR4], R24, gsb0 ;  /* 0x00e00000041879f0 */ /* 0x000fe20008000818 */
[----:B------:R-:W-:Y:S02]  /*1f30*/  UIADD3 UR4, UR8, 0x100, URZ ;  /* 0x0000010008047890 */ /* 0x000fe4000fffe03f */
        /* <DEDUP_REMOVED lines=8> */
[----:B------:R-:W-:-:S02]  /*1fc0*/  WARPGROUP.DEPBAR.LE gsb0, 0x0 ;  /* 0x00008000000079c5 */ /* 0x000fc40000010000 */
        /* <DEDUP_REMOVED lines=17> */
[----:B------:R-:W-:-:S03]  /*20e0*/  UMOV UR7, 0xc0000010 ;  /* 0xc000001000077882 */ /* 0x000fc60000000000 */
[----:B------:R-:W-:Y:S02]  /*20f0*/  UMOV UR10, UR4 ;  /* 0x00000004000a7c82 */ /* 0x000fe40008000000 */
[----:B------:R-:W-:Y:S01]  /*2100*/  UMOV UR4, UR10 ;  /* 0x0000000a00047c82 */ /* 0x000fe20008000000 */
[----:B------:R-:W-:Y:S01]  /*2110*/  MOV R10, UR10 ;  /* 0x0000000a000a7c02 */ /* 0x000fe20008000f00 */
[----:B------:R-:W-:Y:S02]  /*2120*/  WARPGROUP.DEPBAR.LE gsb0, 0x0 ;  /* 0x00008000000079c5 */ /* 0x000fe40000010000 */
[----:B------:R-:W-:-:S06]  /*2130*/  WARPGROUP.ARRIVE ;  /* 0x00000000000079c5 */ /* 0x000fcc0000000000 */
[----:B------:R-:W-:Y:S01]  /*2140*/  HGMMA.64x64x16.F32 R24, gdesc[UR4], R24, gsb0 ;  /* 0x00e00000041879f0 */ /* 0x000fe20008000818 */
[----:B------:R-:W-:Y:S02]  /*2150*/  UIADD3 UR4, UR8, 0x300, URZ ;  /* 0x0000030008047890 */ /* 0x000fe4000fffe03f */
[----:B------:R-:W-:Y:S01]  /*2160*/  UIADD3 UR6, UR40, 0x300, URZ ;  /* 0x0000030028067890 */ /* 0x000fe2000fffe03f */
[----:B------:R-:W-:Y:S01]  /*2170*/  UMOV UR5, 0xc0000010 ;  /* 0xc000001000057882 */ /* 0x000fe20000000000 */
[----:B------:R-:W-:Y:S01]  /*2180*/  UMOV UR7, 0xc0000010 ;  /* 0xc000001000077882 */ /* 0x000fe20000000000 */
[----:B------:R-:W-:Y:S02]  /*2190*/  WARPGROUP.DEPBAR.LE gsb0, 0x0 ;  /* 0x00008000000079c5 */ /* 0x000fe40000010000 */
[----:B------:R-:W-:-:S06]  /*21a0*/  WARPGROUP.ARRIVE ;  /* 0x00000000000079c5 */ /* 0x000fcc0000000000 */
[----:B------:R-:W-:Y:S03]  /*21b0*/  HGMMA.64x64x16.F32 R24, gdesc[UR44], R24, gsb0 ;  /* 0x00e000002c1879f0 */ /* 0x000fe60008000818 */
[----:B------:R-:W-:Y:S02]  /*21c0*/  WARPGROUP.DEPBAR.LE gsb0, 0x0 ;  /* 0x00008000000079c5 */ /* 0x000fe40000010000 */
[----:B------:R-:W-:-:S06]  /*21d0*/  WARPGROUP.ARRIVE ;  /* 0x00000000000079c5 */ /* 0x000fcc0000000000 */
[----:B------:R-:W-:Y:S01]  /*21e0*/  HGMMA.64x64x16.F32 R24, gdesc[UR4], R24, gsb0 ;  /* 0x00e00000041879f0 */ /* 0x000fe20008000818 */
[----:B------:R-:W-:Y:S02]  /*21f0*/  ULDC UR6, c[0x0][0x604] ;  /* 0x0001810000067ab9 */ /* 0x000fe40000000800 */
[----:B------:R-:W-:Y:S02]  /*2200*/  WARPGROUP.DEPBAR.LE gsb0, 0x0 ;  /* 0x00008000000079c5 */ /* 0x000fe40000010000 */
[----:B------:R-:W-:-:S04]  /*2210*/  FMNMX R9, R24, R25, !PT ;  /* 0x0000001918097209 */ /* 0x000fc80007800000 */
        /* <DEDUP_REMOVED lines=12> */
[----:B------:R-:W-:Y:S02]  /*22e0*/  FMNMX R4, R52, R9, !PT ;  /* 0x0000000934047209 */ /* 0x000fe40007800000 */
[----:B------:R-:W-:Y:S02]  /*22f0*/  FMNMX R9, R26, R27, !PT ;  /* 0x0000001b1a097209 */ /* 0x000fe40007800000 */
[----:B------:R-:W-:Y:S02]  /*2300*/  FMNMX R18, R53, R4, !PT ;  /* 0x0000000435127209 */ /* 0x000fe40007800000 */
[----:B------:R-:W-:-:S03]  /*2310*/  FMNMX R4, R30, R9, !PT ;  /* 0x000000091e047209 */ /* 0x000fc60007800000 */
[----:B------:R-:W3:Y:S01]  /*2320*/  SHFL.BFLY PT, R21, R18, 0x1, 0x1f ;  /* 0x0c201f0012157f89 */ /* 0x000ee200000e0000 */
[----:B------:R-:W-:-:S04]  /*2330*/  FMNMX R9, R31, R4, !PT ;  /* 0x000000041f097209 */ /* 0x000fc80007800000 */
[----:B------:R-:W-:-:S04]  /*2340*/  FMNMX R4, R34, R9, !PT ;  /* 0x0000000922047209 */ /* 0x000fc80007800000 */
[----:B------:R-:W-:-:S04]  /*2350*/  FMNMX R9, R35, R4, !PT ;  /* 0x0000000423097209 */ /* 0x000fc80007800000 */
[----:B------:R-:W-:-:S04]  /*2360*/  FMNMX R4, R38, R9, !PT ;  /* 0x0000000926047209 */ /* 0x000fc80007800000 */
[----:B------:R-:W-:-:S04]  /*2370*/  FMNMX R9, R39, R4, !PT ;  /* 0x0000000427097209 */ /* 0x000fc80007800000 */
[----:B------:R-:W-:Y:S02]  /*2380*/  FMNMX R4, R42, R9, !PT ;  /* 0x000000092a047209 */ /* 0x000fe40007800000 */
[----:B---3--:R-:W-:Y:S02]  /*2390*/  FMNMX R21, R18, R21, !PT ;  /* 0x0000001512157209 */ /* 0x008fe40007800000 */
        /* <DEDUP_REMOVED lines=8> */
[----:B---3--:R-:W-:-:S04]  /*2420*/  FMNMX R4, R21, R56, !PT ;  /* 0x0000003815047209 */ /* 0x008fc80007800000 */
[----:B------:R-:W-:-:S04]  /*2430*/  FSETP.NEU.AND P1, PT, R4, -INF , PT ;  /* 0xff8000000400780b */ /* 0x000fc80003f2d000 */
[----:B------:R-:W-:-:S05]  /*2440*/  FSEL R21, R4, RZ, P1 ;  /* 0x000000ff04157208 */ /* 0x000fca0000800000 */
[----:B------:R-:W-:-:S04]  /*2450*/  FMUL R56, R21, UR6 ;  /* 0x0000000615387c20 */ /* 0x000fc80008400000 */
[--C-:B------:R-:W-:Y:S01]  /*2460*/  FFMA R21, R25, UR6, -R56.reuse ;  /* 0x0000000619157c23 */ /* 0x100fe20008000838 */
[--C-:B------:R-:W-:Y:S01]  /*2470*/  FFMA R58, R24, UR6, -R56.reuse ;  /* 0x00000006183a7c23 */ /* 0x100fe20008000838 */
[--C-:B------:R-:W-:Y:S01]  /*2480*/  FFMA R29, R29, UR6, -R56.reuse ;  /* 0x000000061d1d7c23 */ /* 0x100fe20008000838 */
[----:B------:R-:W3:Y:S01]  /*2490*/  SHFL.BFLY PT, R24, R9, 0x1, 0x1f ;  /* 0x0c201f0009187f89 */ /* 0x000ee200000e0000 */
[--C-:B------:R-:W-:Y:S01]  /*24a0*/  FFMA R25, R32, UR6, -R56.reuse ;  /* 0x0000000620197c23 */ /* 0x100fe20008000838 */
[----:B------:R-:W-:Y:S01]  /*24b0*/  FSETP.GEU.AND P6, PT, R21, -126, PT ;  /* 0xc2fc00001500780b */ /* 0x000fe20003fce000 */
        /* <DEDUP_REMOVED lines=11> */
[--C-:B------:R-:W-:Y:S01]  /*2570*/  FFMA R116, R52, UR6, -R56.reuse ;  /* 0x0000000634747c23 */ /* 0x100fe20008000838 */
[----:B------:R-:W-:Y:S01]  /*2580*/  @!P6 FMUL R21, R21, 0.5 ;  /* 0x3f0000001515e820 */ /* 0x000fe20000400000 */
[----:B------:R-:W-:Y:S01]  /*2590*/  FFMA R53, R53, UR6, -R56 ;  /* 0x0000000635357c23 */ /* 0x000fe20008000838 */
[----:B------:R-:W-:-:S02]  /*25a0*/  @!P4 FMUL R58, R58, 0.5 ;  /* 0x3f0000003a3ac820 */ /* 0x000fc40000400000 */
[----:B------:R-:W-:Y:S02]  /*25b0*/  @!P5 FMUL R29, R29, 0.5 ;  /* 0x3f0000001d1dd820 */ /* 0x000fe40000400000 */
[----:B------:R-:W4:Y:S01]  /*25c0*/  MUFU.EX2 R21, R21 ;  /* 0x0000001500157308 */ /* 0x000f220000000800 */
[----:B------:R-:W-:Y:S01]  /*25d0*/  @!P1 FMUL R28, R28, 0.5 ;  /* 0x3f0000001c1c9820 */ /* 0x000fe20000400000 */
[----:B------:R-:W-:Y:S01]  /*25e0*/  @!P2 FMUL R32, R32, 0.5 ;  /* 0x3f0000002020a820 */ /* 0x000fe20000400000 */
[----:B---3--:R-:W-:Y:S01]  /*25f0*/  FMNMX R9, R9, R24, !PT ;  /* 0x0000001809097209 */ /* 0x008fe20007800000 */
[----:B------:R-:W-:-:S04]  /*2600*/  @!P3 FMUL R25, R25, 0.5 ;  /* 0x3f0000001919b820 */ /* 0x000fc80000400000 */
[----:B------:R-:W3:Y:S01]  /*2610*/  SHFL.BFLY PT, R24, R9, 0x2, 0x1f ;  /* 0x0c401f0009187f89 */ /* 0x000ee200000e0000 */
[----:B------:R5:W1:Y:S01]  /*2620*/  MUFU.EX2 R18, R58 ;  /* 0x0000003a00127308 */ /* 0x000a620000000800 */
[----:B----4-:R-:W-:Y:S01]  /*2630*/  @!P6 FMUL R21, R21, R21 ;  /* 0x000000151515e220 */ /* 0x010fe20000400000 */
[----:B------:R-:W-:-:S06]  /*2640*/  FSETP.GEU.AND P6, PT, R37, -126, PT ;  /* 0xc2fc00002500780b */ /* 0x000fcc0003fce000 */
[----:B------:R-:W4:Y:S01]  /*2650*/  MUFU.EX2 R29, R29 ;  /* 0x0000001d001d7308 */ /* 0x000f220000000800 */
[--C-:B-----5:R-:W-:Y:S01]  /*2660*/  FFMA R58, R40, UR6, -R56.reuse ;  /* 0x00000006283a7c23 */ /* 0x120fe20008000838 */
[----:B------:R-:W-:Y:S01]  /*2670*/  FFMA R40, R41, UR6, -R56 ;  /* 0x0000000629287c23 */ /* 0x000fe20008000838 */
[----:B-1----:R-:W-:-:S05]  /*2680*/  @!P4 FMUL R18, R18, R18 ;  /* 0x000000121212c220 */ /* 0x002fca0000400000 */
[----:B------:R-:W1:Y:S01]  /*2690*/  MUFU.EX2 R28, R28 ;  /* 0x0000001c001c7308 */ /* 0x000e620000000800 */
[----:B------:R-:W-:Y:S01]  /*26a0*/  FSETP.GEU.AND P4, PT, R36, -126, PT ;  /* 0xc2fc00002400780b */ /* 0x000fe20003f8e000 */
[----:B------:R-:W-:Y:S01]  /*26b0*/  @!P6 FMUL R37, R37, 0.5 ;  /* 0x3f0000002525e820 */ /* 0x000fe20000400000 */
[----:B---3--:R-:W-:Y:S01]  /*26c0*/  FMNMX R9, R9, R24, !PT ;  /* 0x0000001809097209 */ /* 0x008fe20007800000 */
[--C-:B------:R-:W-:Y:S01]  /*26d0*/  FFMA R24, R44, UR6, -R56.reuse ;  /* 0x000000062c187c23 */ /* 0x100fe20008000838 */
[----:B------:R-:W-:-:S03]  /*26e0*/  FFMA R44, R45, UR6, -R56 ;  /* 0x000000062d2c7c23 */ /* 0x000fc60008000838 */
[----:B------:R-:W3:Y:S01]  /*26f0*/  MUFU.EX2 R32, R32 ;  /* 0x0000002000207308 */ /* 0x000ee20000000800 */
[----:B----4-:R-:W-:Y:S01]  /*2700*/  @!P5 FMUL R29, R29, R29 ;  /* 0x0000001d1d1dd220 */ /* 0x010fe20000400000 */
[----:B------:R-:W-:-:S04]  /*2710*/  FSETP.GEU.AND P5, PT, R40, -126, PT ;  /* 0xc2fc00002800780b */ /* 0x000fc80003fae000 */
[----:B------:R-:W-:Y:S02]  /*2720*/  @!P4 FMUL R36, R36, 0.5 ;  /* 0x3f0000002424c820 */ /* 0x000fe40000400000 */
[----:B------:R-:W4:Y:S01]  /*2730*/  MUFU.EX2 R33, R25 ;  /* 0x0000001900217308 */ /* 0x000f220000000800 */
[----:B-1----:R-:W-:Y:S01]  /*2740*/  @!P1 FMUL R28, R28, R28 ;  /* 0x0000001c1c1c9220 */ /* 0x002fe20000400000 */
[----:B------:R-:W-:-:S05]  /*2750*/  FSETP.GEU.AND P1, PT, R58, -126, PT ;  /* 0xc2fc00003a00780b */ /* 0x000fca0003f2e000 */
[----:B------:R-:W-:Y:S01]  /*2760*/  @!P5 FMUL R40, R40, 0.5 ;  /* 0x3f0000002828d820 */ /* 0x000fe20000400000 */
[----:B------:R-:W1:Y:S01]  /*2770*/  MUFU.EX2 R37, R37 ;  /* 0x0000002500257308 */ /* 0x000e620000000800 */
[----:B---3--:R-:W-:Y:S01]  /*2780*/  @!P2 FMUL R32, R32, R32 ;  /* 0x000000202020a220 */ /* 0x008fe20000400000 */
[----:B------:R-:W-:-:S05]  /*2790*/  FSETP.GEU.AND P2, PT, R24, -126, PT ;  /* 0xc2fc00001800780b */ /* 0x000fca0003f4e000 */
[----:B------:R-:W-:Y:S01]  /*27a0*/  @!P1 FMUL R58, R58, 0.5 ;  /* 0x3f0000003a3a9820 */ /* 0x000fe20000400000 */
[----:B------:R-:W3:Y:S01]  /*27b0*/  MUFU.EX2 R36, R36 ;  /* 0x0000002400247308 */ /* 0x000ee20000000800 */
[----:B----4-:R-:W-:Y:S01]  /*27c0*/  @!P3 FMUL R33, R33, R33 ;  /* 0x000000212121b220 */ /* 0x010fe20000400000 */
[----:B------:R-:W-:-:S04]  /*27d0*/  FSETP.NEU.AND P3, PT, R9, -INF , PT ;  /* 0xff8000000900780b */ /* 0x000fc80003f6d000 */
[----:B------:R-:W-:Y:S01]  /*27e0*/  FSEL R25, R9, RZ, P3 ;  /* 0x000000ff09197208 */ /* 0x000fe20001800000 */
[----:B------:R-:W-:Y:S01]  /*27f0*/  @!P2 FMUL R24, R24, 0.5 ;  /* 0x3f0000001818a820 */ /* 0x000fe20000400000 */
[----:B------:R-:W-:Y:S01]  /*2800*/  FSETP.GEU.AND P3, PT, R44, -126, PT ;  /* 0xc2fc00002c00780b */ /* 0x000fe20003f6e000 */
[----:B-1----:R-:W-:Y:S01]  /*2810*/  @!P6 FMUL R37, R37, R37 ;  /* 0x000000252525e220 */ /* 0x002fe20000400000 */
[----:B------:R-:W-:Y:S01]  /*2820*/  FSETP.GEU.AND P6, PT, R49, -126, PT ;  /* 0xc2fc00003100780b */ /* 0x000fe20003fce000 */
[----:B------:R1:W4:Y:S01]  /*2830*/  MUFU.EX2 R41, R58 ;  /* 0x0000003a00297308 */ /* 0x0003220000000800 */
[----:B------:R-:W-:-:S04]  /*2840*/  FMUL R25, R25, UR6 ;  /* 0x0000000619197c20 */ /* 0x000fc80008400000 */
[--C-:B------:R-:W-:Y:S01]  /*2850*/  FFMA R26, R26, UR6, -R25.reuse ;  /* 0x000000061a1a7c23 */ /* 0x100fe20008000819 */
[----:B---3--:R-:W-:Y:S01]  /*2860*/  @!P4 FMUL R36, R36, R36 ;  /* 0x000000242424c220 */ /* 0x008fe20000400000 */
[----:B------:R-:W-:Y:S01]  /*2870*/  FSETP.GEU.AND P4, PT, R48, -126, PT ;  /* 0xc2fc00003000780b */ /* 0x000fe20003f8e000 */
[----:B------:R-:W3:Y:S01]  /*2880*/  MUFU.EX2 R40, R40 ;  /* 0x0000002800287308 */ /* 0x000ee20000000800 */
[--C-:B------:R-:W-:Y:S01]  /*2890*/  FFMA R27, R27, UR6, -R25.reuse ;  /* 0x000000061b1b7c23 */ /* 0x100fe20008000819 */
[----:B------:R-:W-:Y:S01]  /*28a0*/  @!P3 FMUL R44, R44, 0.5 ;  /* 0x3f0000002c2cb820 */ /* 0x000fe20000400000 */
[--C-:B------:R-:W-:Y:S01]  /*28b0*/  FFMA R59, R35, UR6, -R25.reuse ;  /* 0x00000006233b7c23 */ /* 0x100fe20008000819 */
[----:B------:R-:W-:Y:S01]  /*28c0*/  @!P6 FMUL R49, R49, 0.5 ;  /* 0x3f0000003131e820 */ /* 0x000fe20000400000 */
[--C-:B------:R-:W-:Y:S01]  /*28d0*/  FFMA R115, R31, UR6, -R25.reuse ;  /* 0x000000061f737c23 */ /* 0x100fe20008000819 */
[--C-:B-1----:R-:W-:Y:S01]  /*28e0*/  FFMA R58, R34, UR6, -R25.reuse ;  /* 0x00000006223a7c23 */ /* 0x102fe20008000819 */
[--C-:B------:R-:W-:Y:S01]  /*28f0*/  FFMA R43, R43, UR6, -R25.reuse ;  /* 0x000000062b2b7c23 */ /* 0x100fe20008000819 */
[----:B------:R1:W5:Y:S01]  /*2900*/  MUFU.EX2 R45, R24 ;  /* 0x00000018002d7308 */ /* 0x0003620000000800 */
[----:B----4-:R-:W-:Y:S01]  /*2910*/  @!P1 FMUL R41, R41, R41 ;  /* 0x0000002929299220 */ /* 0x010fe20000400000 */
[----:B------:R-:W-:Y:S01]  /*2920*/  FSETP.GEU.AND P1, PT, R26, -126, PT ;  /* 0xc2fc00001a00780b */ /* 0x000fe20003f2e000 */
[--C-:B------:R-:W-:Y:S01]  /*2930*/  FFMA R117, R46, UR6, -R25.reuse ;  /* 0x000000062e757c23 */ /* 0x100fe20008000819 */
[----:B------:R-:W-:Y:S01]  /*2940*/  @!P4 FMUL R48, R48, 0.5 ;  /* 0x3f0000003030c820 */ /* 0x000fe20000400000 */
[--C-:B------:R-:W-:Y:S01]  /*2950*/  FFMA R52, R47, UR6, -R25.reuse ;  /* 0x000000062f347c23 */ /* 0x100fe20008000819 */
[--C-:B------:R-:W-:Y:S01]  /*2960*/  FFMA R50, R50, UR6, -R25.reuse ;  /* 0x0000000632327c23 */ /* 0x100fe20008000819 */
[--C-:B------:R-:W-:Y:S01]  /*2970*/  FFMA R114, R51, UR6, -R25.reuse ;  /* 0x0000000633727c23 */ /* 0x100fe20008000819 */
[----:B------:R-:W4:Y:S01]  /*2980*/  MUFU.EX2 R49, R49 ;  /* 0x0000003100317308 */ /* 0x000f220000000800 */
[--C-:B-1----:R-:W-:Y:S01]  /*2990*/  FFMA R24, R30, UR6, -R25.reuse ;  /* 0x000000061e187c23 */ /* 0x102fe20008000819 */
[----:B---3--:R-:W-:Y:S01]  /*29a0*/  @!P5 FMUL R40, R40, R40 ;  /* 0x000000282828d220 */ /* 0x008fe20000400000 */
[----:B------:R-:W-:Y:S01]  /*29b0*/  FSETP.GEU.AND P5, PT, R27, -126, PT ;  /* 0xc2fc00001b00780b */ /* 0x000fe20003fae000 */
[--C-:B------:R-:W-:Y:S01]  /*29c0*/  FFMA R54, R54, UR6, -R25.reuse ;  /* 0x0000000636367c23 */ /* 0x100fe20008000819 */
[----:B------:R-:W-:-:S02]  /*29d0*/  FFMA R55, R55, UR6, -R25 ;  /* 0x0000000637377c23 */ /* 0x000fc40008000819 */
[----:B------:R-:W-:Y:S01]  /*29e0*/  @!P1 FMUL R26, R26, 0.5 ;  /* 0x3f0000001a1a9820 */ /* 0x000fe20000400000 */
[----:B------:R-:W1:Y:S01]  /*29f0*/  MUFU.EX2 R44, R44 ;  /* 0x0000002c002c7308 */ /* 0x000e620000000800 */
[----:B-----5:R-:W-:Y:S01]  /*2a00*/  @!P2 FMUL R45, R45, R45 ;  /* 0x0000002d2d2da220 */ /* 0x020fe20000400000 */
[----:B------:R-:W-:-:S06]  /*2a10*/  FSETP.GEU.AND P2, PT, R24, -126, PT ;  /* 0xc2fc00001800780b */ /* 0x000fcc0003f4e000 */
[----:B------:R-:W3:Y:S01]  /*2a20*/  MUFU.EX2 R48, R48 ;  /* 0x0000003000307308 */ /* 0x000ee20000000800 */
[----:B----4-:R-:W-:Y:S01]  /*2a30*/  @!P6 FMUL R49, R49, R49 ;  /* 0x000000313131e220 */ /* 0x010fe20000400000 */
[----:B------:R-:W-:Y:S01]  /*2a40*/  FSETP.GEU.AND P6, PT, R59, -126, PT ;  /* 0xc2fc00003b00780b */ /* 0x000fe20003fce000 */
[----:B------:R-:W-:-:S03]  /*2a50*/  @!P5 FMUL R27, R27, 0.5 ;  /* 0x3f0000001b1bd820 */ /* 0x000fc60000400000 */
[----:B------:R-:W-:Y:S01]  /*2a60*/  P2R R60, PR, RZ, 0x40 ;  /* 0x00000040ff3c7803 */ /* 0x000fe20000000000 */
[----:B------:R-:W-:Y:S01]  /*2a70*/  @!P2 FMUL R24, R24, 0.5 ;  /* 0x3f0000001818a820 */ /* 0x000fe20000400000 */
[----:B------:R4:W5:Y:S01]  /*2a80*/  MUFU.EX2 R31, R26 ;  /* 0x0000001a001f7308 */ /* 0x0009620000000800 */
[----:B-1----:R-:W-:Y:S01]  /*2a90*/  @!P3 FMUL R44, R44, R44 ;  /* 0x0000002c2c2cb220 */ /* 0x002fe20000400000 */
[----:B------:R-:W-:-:S04]  /*2aa0*/  FSETP.GEU.AND P3, PT, R115, -126, PT ;  /* 0xc2fc00007300780b */ /* 0x000fc80003f6e000 */
[----:B------:R-:W1:Y:S02]  /*2ab0*/  SYNCS.PHASECHK.TRANS64.TRYWAIT P6, [R2+URZ+0x11808], R57 ;  /* 0x01180839020075a7 */ /* 0x000e6400080c017f */
[----:B------:R2:W2:Y:S01]  /*2ac0*/  MUFU.EX2 R30, R27 ;  /* 0x0000001b001e7308 */ /* 0x0004a20000000800 */
[----:B---3--:R-:W-:Y:S01]  /*2ad0*/  @!P4 FMUL R48, R48, R48 ;  /* 0x000000303030c220 */ /* 0x008fe20000400000 */
[----:B------:R-:W-:Y:S01]  /*2ae0*/  FSETP.GEU.AND P4, PT, R58, -126, PT ;  /* 0xc2fc00003a00780b */ /* 0x000fe20003f8e000 */
[----:B----4-:R-:W-:-:S04]  /*2af0*/  FFMA R26, R38, UR6, -R25 ;  /* 0x00000006261a7c23 */ /* 0x010fc80008000819 */
[----:B------:R-:W-:Y:S01]  /*2b00*/  @!P3 FMUL R115, R115, 0.5 ;  /* 0x3f0000007373b820 */ /* 0x000fe20000400000 */
[----:B------:R3:W4:Y:S01]  /*2b10*/  MUFU.EX2 R34, R24 ;  /* 0x0000001800227308 */ /* 0x0007220000000800 */
[----:B-----5:R-:W-:Y:S01]  /*2b20*/  @!P1 FMUL R31, R31, R31 ;  /* 0x0000001f1f1f9220 */ /* 0x020fe20000400000 */
[----:B------:R-:W-:Y:S01]  /*2b30*/  FSETP.GEU.AND P1, PT, R26, -126, PT ;  /* 0xc2fc00001a00780b */ /* 0x000fe20003f2e000 */
[----:B--2---:R-:W-:-:S04]  /*2b40*/  FFMA R27, R42, UR6, -R25 ;  /* 0x000000062a1b7c23 */ /* 0x004fc80008000819 */
[----:B------:R-:W-:Y:S01]  /*2b50*/  @!P4 FMUL R58, R58, 0.5 ;  /* 0x3f0000003a3ac820 */ /* 0x000fe20000400000 */
[----:B------:R-:W2:Y:S01]  /*2b60*/  MUFU.EX2 R115, R115 ;  /* 0x0000007300737308 */ /* 0x000ea20000000800 */
[----:B---3--:R-:W-:Y:S01]  /*2b70*/  FFMA R24, R39, UR6, -R25 ;  /* 0x0000000627187c23 */ /* 0x008fe20008000819 */
[----:B------:R-:W-:Y:S01]  /*2b80*/  @!P5 FMUL R30, R30, R30 ;  /* 0x0000001e1e1ed220 */ /* 0x000fe20000400000 */
[----:B------:R-:W-:-:S04]  /*2b90*/  ISETP.NE.AND P5, PT, R60, RZ, PT ;  /* 0x000000ff3c00720c */ /* 0x000fc80003fa5270 */
[----:B------:R-:W-:Y:S01]  /*2ba0*/  @!P1 FMUL R26, R26, 0.5 ;  /* 0x3f0000001a1a9820 */ /* 0x000fe20000400000 */
[----:B------:R-:W3:Y:S01]  /*2bb0*/  MUFU.EX2 R35, R58 ;  /* 0x0000003a00237308 */ /* 0x000ee20000000800 */
[----:B----4-:R-:W-:Y:S01]  /*2bc0*/  @!P2 FMUL R34, R34, R34 ;  /* 0x000000222222a220 */ /* 0x010fe20000400000 */
[----:B------:R-:W-:-:S06]  /*2bd0*/  FSETP.GEU.AND P2, PT, R24, -126, PT ;  /* 0xc2fc00001800780b */ /* 0x000fcc0003f4e000 */
[----:B------:R-:W-:Y:S01]  /*2be0*/  @!P5 FMUL R59, R59, 0.5 ;  /* 0x3f0000003b3bd820 */ /* 0x000fe20000400000 */
[----:B--2---:R-:W-:Y:S01]  /*2bf0*/  @!P3 FMUL R115, R115, R115 ;  /* 0x000000737373b220 */ /* 0x004fe20000400000 */
[----:B------:R-:W-:Y:S01]  /*2c00*/  FSETP.GEU.AND P3, PT, R27, -126, PT ;  /* 0xc2fc00001b00780b */ /* 0x000fe20003f6e000 */
[----:B------:R2:W4:Y:S01]  /*2c10*/  MUFU.EX2 R39, R26 ;  /* 0x0000001a00277308 */ /* 0x0005220000000800 */
[----:B------:R-:W-:-:S03]  /*2c20*/  FSETP.GEU.AND P5, PT, R117, -126, PT ;  /* 0xc2fc00007500780b */ /* 0x000fc60003fae000 */
[----:B------:R-:W-:Y:S01]  /*2c30*/  @!P2 FMUL R24, R24, 0.5 ;  /* 0x3f0000001818a820 */ /* 0x000fe20000400000 */
[----:B---3--:R-:W-:Y:S01]  /*2c40*/  @!P4 FMUL R35, R35, R35 ;  /* 0x000000232323c220 */ /* 0x008fe20000400000 */
[----:B------:R-:W-:Y:S02]  /*2c50*/  FSETP.GEU.AND P4, PT, R43, -126, PT ;  /* 0xc2fc00002b00780b */ /* 0x000fe40003f8e000 */
[----:B------:R2:W3:Y:S04]  /*2c60*/  MUFU.EX2 R38, R59 ;  /* 0x0000003b00267308 */ /* 0x0004e80000000800 */
[----:B------:R-:W-:-:S04]  /*2c70*/  @!P3 FMUL R27, R27, 0.5 ;  /* 0x3f0000001b1bb820 */ /* 0x000fc80000400000 */
[----:B------:R2:W2:Y:S01]  /*2c80*/  MUFU.EX2 R42, R24 ;  /* 0x00000018002a7308 */ /* 0x0004a20000000800 */
[----:B-1--4-:R-:W-:Y:S05]  /*2c90*/  @!P6 BRA `(.L_x_23) ;  /* 0x0000005c0098e947 */ /* 0x012fea0003800000 */
.L_x_76:
[----:B------:R4:W5:Y:S01]  /*2ca0*/  MUFU.EX2 R46, R27 ;  /* 0x0000001b002e7308 */ /* 0x0009620000000800 */
[----:B--2---:R-:W-:Y:S01]  /*2cb0*/  F2FP.F16.F32.PACK_AB R24, R21, R18 ;  /* 0x000000121518723e */ /* 0x004fe200000000ff */
[----:B------:R-:W-:Y:S01]  /*2cc0*/  UIADD3 UR6, UR15, 0x380, URZ ;  /* 0x000003800f067890 */ /* 0x000fe2000fffe03f */
[----:B------:R-:W-:Y:S01]  /*2cd0*/  F2FP.F16.F32.PACK_AB R26, R29, R28 ;  /* 0x0000001c1d1a723e */ /* 0x000fe200000000ff */
[----:B------:R-:W-:Y:S01]  /*2ce0*/  UMOV UR7, 0xc0000010 ;  /* 0xc000001000077882 */ /* 0x000fe20000000000 */
[----:B------:R-:W-:Y:S01]  /*2cf0*/  F2FP.F16.F32.PACK_AB R25, R30, R31 ;  /* 0x0000001f1e19723e */ /* 0x000fe200000000ff */
[----:B------:R-:W-:Y:S01]  /*2d00*/  UIADD3 UR8, UR15, 0x400, URZ ;  /* 0x000004000f087890 */ /* 0x000fe2000fffe03f */
[----:B------:R-:W-:Y:S01]  /*2d10*/  ISETP.NE.AND P6, PT, R60, RZ, PT ;  /* 0x000000ff3c00720c */ /* 0x000fe20003fc5270 */
[----:B------:R-:W-:Y:S01]  /*2d20*/  UMOV UR19, 0xc0000010 ;  /* 0xc000001000137882 */ /* 0x000fe20000000000 */
[----:B----4-:R-:W-:Y:S01]  /*2d30*/  F2FP.F16.F32.PACK_AB R27, R115, R34 ;  /* 0x00000022731b723e */ /* 0x010fe200000000ff */
[----:B------:R-:W-:Y:S01]  /*2d40*/  UIADD3 UR10, UR15, 0x480, URZ ;  /* 0x000004800f0a7890 */ /* 0x000fe2000fffe03f */
[----:B------:R-:W-:Y:S01]  /*2d50*/  @!P1 FMUL R39, R39, R39 ;  /* 0x0000002727279220 */ /* 0x000fe20000400000 */
[----:B------:R-:W-:Y:S01]  /*2d60*/  UMOV UR11, 0xc0000010 ;  /* 0xc0000010000b7882 */ /* 0x000fe20000000000 */
[----:B------:R-:W-:Y:S01]  /*2d70*/  WARPGROUP.ARRIVE ;  /* 0x00000000000079c5 */ /* 0x000fe20000000000 */
[----:B------:R-:W-:Y:S01]  /*2d80*/  UMOV UR18, UR8 ;  /* 0x0000000800127c82 */ /* 0x000fe20008000000 */
[----:B------:R-:W-:Y:S01]  /*2d90*/  UIADD3 UR8, UR15, 0x580, URZ ;  /* 0x000005800f087890 */ /* 0x000fe2000fffe03f */
[----:B------:R-:W-:Y:S01]  /*2da0*/  @!P2 FMUL R42, R42, R42 ;  /* 0x0000002a2a2aa220 */ /* 0x000fe20000400000 */
[----:B------:R-:W-:Y:S01]  /*2db0*/  FSETP.GEU.AND P1, PT, R52, -126, PT ;  /* 0xc2fc00003400780b */ /* 0x000fe20003f2e000 */
[----:B------:R-:W-:Y:S01]  /*2dc0*/  @!P4 FMUL R43, R43, 0.5 ;  /* 0x3f0000002b2bc820 */ /* 0x000fe20000400000 */
[----:B------:R-:W-:Y:S01]  /*2dd0*/  HGMMA.64x16x16.F32 R104, R24, gdesc[UR4].tnspB, RZ, !UPT, gsb0 ;  /* 0x4020000418687df0 */ /* 0x000fe2000c0008ff */
[----:B------:R-:W-:Y:S01]  /*2de0*/  UIADD3 UR6, UR15, 0x500, URZ ;  /* 0x000005000f067890 */ /* 0x000fe2000fffe03f */
[----:B---3--:R-:W-:Y:S01]  /*2df0*/  @!P6 FMUL R38, R38, R38 ;  /* 0x000000262626e220 */ /* 0x008fe20000400000 */
[----:B------:R-:W-:Y:S01]  /*2e00*/  UMOV UR7, 0xc0000010 ;  /* 0xc000001000077882 */ /* 0x000fe20000000000 */
[----:B------:R-:W-:Y:S01]  /*2e10*/  @!P5 FMUL R117, R117, 0.5 ;  /* 0x3f0000007575d820 */ /* 0x000fe20000400000 */
[----:B------:R-:W2:Y:S01]  /*2e20*/  MUFU.EX2 R47, R43 ;  /* 0x0000002b002f7308 */ /* 0x000ea20000000800 */
[----:B-----5:R-:W-:Y:S01]  /*2e30*/  @!P3 FMUL R46, R46, R46 ;  /* 0x0000002e2e2eb220 */ /* 0x020fe20000400000 */
[----:B------:R-:W-:Y:S01]  /*2e40*/  FSETP.GEU.AND P6, PT, R116, -126, PT ;  /* 0xc2fc00007400780b */ /* 0x000fe20003fce000 */
[----:B------:R-:W-:Y:S01]  /*2e50*/  FADD R18, R18, R41 ;  /* 0x0000002912127221 */ /* 0x000fe20000000000 */
[----:B------:R-:W-:Y:S01]  /*2e60*/  FSETP.GEU.AND P2, PT, R53, -126, PT ;  /* 0xc2fc00003500780b */ /* 0x000fe20003f4e000 */
[----:B------:R-:W-:Y:S01]  /*2e70*/  FADD R28, R28, R45 ;  /* 0x0000002d1c1c7221 */ /* 0x000fe20000000000 */
[----:B------:R-:W-:Y:S01]  /*2e80*/  @!P1 FMUL R52, R52, 0.5 ;  /* 0x3f00000034349820 */ /* 0x000fe20000400000 */
[----:B------:R-:W-:Y:S01]  /*2e90*/  FSETP.GEU.AND P3, PT, R50, -126, PT ;  /* 0xc2fc00003200780b */ /* 0x000fe20003f6e000 */
[----:B------:R-:W3:Y:S01]  /*2ea0*/  MUFU.EX2 R43, R117 ;  /* 0x00000075002b7308 */ /* 0x000ee20000000800 */
[----:B------:R-:W-:Y:S01]  /*2eb0*/  FADD R29, R29, R44 ;  /* 0x0000002c1d1d7221 */ /* 0x000fe20000000000 */
[----:B------:R-:W-:-:S05]  /*2ec0*/  FADD R31, R31, R46 ;  /* 0x0000002e1f1f7221 */ /* 0x000fca0000000000 */
[----:B------:R-:W-:Y:S01]  /*2ed0*/  @!P6 FMUL R116, R116, 0.5 ;  /* 0x3f0000007474e820 */ /* 0x000fe20000400000 */
[----:B------:R-:W4:Y:S01]  /*2ee0*/  MUFU.EX2 R52, R52 ;  /* 0x0000003400347308 */ /* 0x000f220000000800 */
[----:B--2---:R-:W-:Y:S01]  /*2ef0*/  @!P4 FMUL R47, R47, R47 ;  /* 0x0000002f2f2fc220 */ /* 0x004fe20000400000 */
[----:B------:R-:W-:Y:S01]  /*2f00*/  FSETP.GEU.AND P4, PT, R114, -126, PT ;  /* 0xc2fc00007200780b */ /* 0x000fe20003f8e000 */
[----:B------:R-:W-:Y:S01]  /*2f10*/  @!P2 FMUL R53, R53, 0.5 ;  /* 0x3f0000003535a820 */ /* 0x000fe20000400000 */
[----:B------:R-:W-:Y:S01]  /*2f20*/  @!P3 FMUL R50, R50, 0.5 ;  /* 0x3f0000003232b820 */ /* 0x000fe20000400000 */
[----:B------:R-:W-:-:S03]  /*2f30*/  FADD R30, R30, R47 ;  /* 0x0000002f1e1e7221 */ /* 0x000fc60000000000 */
[----:B------:R-:W2:Y:S01]  /*2f40*/  MUFU.EX2 R51, R116 ;  /* 0x0000007400337308 */ /* 0x000ea20000000800 */
[----:B---3--:R-:W-:Y:S01]  /*2f50*/  @!P5 FMUL R43, R43, R43 ;  /* 0x0000002b2b2bd220 */ /* 0x008fe20000400000 */
[----:B------:R-:W-:-:S03]  /*2f60*/  FSETP.GEU.AND P5, PT, R54, -126, PT ;  /* 0xc2fc00003600780b */ /* 0x000fc60003fae000 */
[----:B------:R-:W-:Y:S02]  /*2f70*/  FADD R34, R34, R43 ;  /* 0x0000002b22227221 */ /* 0x000fe40000000000 */
[----:B------:R-:W-:Y:S01]  /*2f80*/  @!P4 FMUL R114, R114, 0.5 ;  /* 0x3f0000007272c820 */ /* 0x000fe20000400000 */
[----:B------:R-:W3:Y:S01]  /*2f90*/  MUFU.EX2 R116, R53 ;  /* 0x0000003500747308 */ /* 0x000ee20000000800 */
[----:B----4-:R-:W-:Y:S01]  /*2fa0*/  @!P1 FMUL R52, R52, R52 ;  /* 0x0000003434349220 */ /* 0x010fe20000400000 */
[----:B------:R-:W-:Y:S01]  /*2fb0*/  FSETP.GEU.AND P1, PT, R55, -126, PT ;  /* 0xc2fc00003700780b */ /* 0x000fe20003f2e000 */
[----:B------:R-:W-:Y:S02]  /*2fc0*/  WARPGROUP.DEPBAR.LE gsb0, 0x0 ;  /* 0x00008000000079c5 */ /* 0x000fe40000010000 */
[----:B------:R-:W-:Y:S02]  /*2fd0*/  WARPGROUP.ARRIVE ;  /* 0x00000000000079c5 */ /* 0x000fe40000000000 */
[----:B------:R-:W-:Y:S01]  /*2fe0*/  @!P5 FMUL R54, R54, 0.5 ;  /* 0x3f0000003636d820 */ /* 0x000fe20000400000 */
[----:B------:R-:W4:Y:S01]  /*2ff0*/  MUFU.EX2 R50, R50 ;  /* 0x0000003200327308 */ /* 0x000f220000000800 */
[----:B--2---:R-:W-:-:S02]  /*3000*/  @!P6 FMUL R51, R51, R51 ;  /* 0x000000333333e220 */ /* 0x004fc40000400000 */
[----:B------:R-:W-:Y:S01]  /*3010*/  HGMMA.64x16x16.F32 R96, R24, gdesc[UR16].tnspB, RZ, !UPT, gsb0 ;  /* 0x4020001018607df0 */ /* 0x000fe2000c0008ff */
[----:B------:R-:W-:Y:S01]  /*3020*/  UMOV UR18, UR8 ;  /* 0x0000000800127c82 */ /* 0x000fe20008000000 */
[----:B------:R-:W-:Y:S01]  /*3030*/  UMOV UR19, 0xc0000010 ;  /* 0xc000001000137882 */ /* 0x000fe20000000000 */
[----:B------:R-:W-:Y:S01]  /*3040*/  UIADD3 UR8, UR15, 0x420, URZ ;  /* 0x000004200f087890 */ /* 0x000fe2000fffe03f */
[----:B------:R-:W-:Y:S01]  /*3050*/  @!P1 FMUL R55, R55, 0.5 ;  /* 0x3f00000037379820 */ /* 0x000fe20000400000 */
[----:B------:R-:W2:Y:S01]  /*3060*/  MUFU.EX2 R117, R114 ;  /* 0x0000007200757308 */ /* 0x000ea20000000800 */
[----:B---3--:R-:W-:-:S07]  /*3070*/  @!P2 FMUL R116, R116, R116 ;  /* 0x000000747474a220 */ /* 0x008fce0000400000 */
[----:B------:R-:W3:Y:S01]  /*3080*/  MUFU.EX2 R54, R54 ;  /* 0x0000003600367308 */ /* 0x000ee20000000800 */
[----:B----4-:R-:W-:-:S07]  /*3090*/  @!P3 FMUL R50, R50, R50 ;  /* 0x000000323232b220 */ /* 0x010fce0000400000 */
[----:B------:R-:W4:Y:S01]  /*30a0*/  MUFU.EX2 R53, R55 ;  /* 0x0000003700357308 */ /* 0x000f220000000800 */
[----:B--2---:R-:W-:Y:S01]  /*30b0*/  @!P4 FMUL R117, R117, R117 ;  /* 0x000000757575c220 */ /* 0x004fe20000400000 */
[----:B---3--:R-:W-:Y:S01]  /*30c0*/  @!P5 FMUL R54, R54, R54 ;  /* 0x000000363636d220 */ /* 0x008fe20000400000 */
[----:B----4-:R-:W-:Y:S01]  /*30d0*/  @!P1 FMUL R53, R53, R53 ;  /* 0x0000003535359220 */ /* 0x010fe20000400000 */
[----:B------:R-:W-:Y:S01]  /*30e0*/  ISETP.GE.AND P1, PT, R17, 0x41, PT ;  /* 0x000000411100780c */ /* 0x000fe20003f26270 */
[----:B------:R-:W-:Y:S02]  /*30f0*/  WARPGROUP.DEPBAR.LE gsb0, 0x0 ;  /* 0x00008000000079c5 */ /* 0x000fe40000010000 */
[----:B------:R-:W-:-:S06]  /*3100*/  WARPGROUP.ARRIVE ;  /* 0x00000000000079c5 */ /* 0x000fcc0000000000 */
[----:B------:R-:W-:Y:S01]  /*3110*/  HGMMA.64x16x16.F32 R88, R24, gdesc[UR8].tnspB, RZ, !UPT, gsb0 ;  /* 0x4020000818587df0 */ /* 0x000fe2000c0008ff */
[----:B------:R-:W-:Y:S01]  /*3120*/  UIADD3 UR10, UR15, 0x600, URZ ;  /* 0x000006000f0a7890 */ /* 0x000fe2000fffe03f */
[----:B------:R-:W-:Y:S01]  /*3130*/  UMOV UR11, 0xc0000010 ;  /* 0xc0000010000b7882 */ /* 0x000fe20000000000 */
        /* <DEDUP_REMOVED lines=8> */
[----:B------:R-:W-:Y:S01]  /*31c0*/  UMOV UR18, UR8 ;  /* 0x0000000800127c82 */ /* 0x000fe20008000000 */
[----:B------:R-:W-:Y:S01]  /*31d0*/  UMOV UR19, 0xc0000010 ;  /* 0xc000001000137882 */ /* 0x000fe20000000000 */
[----:B------:R-:W-:Y:S01]  /*31e0*/  UIADD3 UR8, UR15, 0x5a0, URZ ;  /* 0x000005a00f087890 */ /* 0x000fe2000fffe03f */
[----:B------:R-:W-:Y:S02]  /*31f0*/  WARPGROUP.DEPBAR.LE gsb0, 0x0 ;  /* 0x00008000000079c5 */ /* 0x000fe40000010000 */
[----:B------:R-:W-:-:S06]  /*3200*/  WARPGROUP.ARRIVE ;  /* 0x00000000000079c5 */ /* 0x000fcc0000000000 */
[----:B------:R-:W-:Y:S01]  /*3210*/  HGMMA.64x16x16.F32 R64, R24, gdesc[UR8].tnspB, RZ, !UPT, gsb0 ;  /* 0x4020000818407df0 */ /* 0x000fe2000c0008ff */
[----:B------:R-:W-:Y:S01]  /*3220*/  UIADD3 UR10, UR15, 0x4a0, URZ ;  /* 0x000004a00f0a7890 */ /* 0x000fe2000fffe03f */
[----:B------:R-:W-:Y:S01]  /*3230*/  UMOV UR11, 0xc0000010 ;  /* 0xc0000010000b7882 */ /* 0x000fe20000000000 */
[----:B------:R-:W-:Y:S02]  /*3240*/  WARPGROUP.DEPBAR.LE gsb0, 0x0 ;  /* 0x00008000000079c5 */ /* 0x000fe40000010000 */
[----:B-1----:R-:W-:-:S06]  /*3250*/  WARPGROUP.ARRIVE ;  /* 0x00000000000079c5 */ /* 0x002fcc0000000000 */
[----:B------:R-:W-:Y:S01]  /*3260*/  HGMMA.64x16x16.F32 R56, R24, gdesc[UR4].tnspB, RZ, !UPT, gsb0 ;  /* 0x4020000418387df0 */ /* 0x000fe2000c0008ff */
[----:B------:R-:W-:Y:S01]  /*3270*/  UIADD3 UR6, UR15, 0x3a0, URZ ;  /* 0x000003a00f067890 */ /* 0x000fe2000fffe03f */
[----:B------:R-:W-:Y:S01]  /*3280*/  UMOV UR7, 0xc0000010 ;  /* 0xc000001000077882 */ /* 0x000fe20000000000 */
[----:B------:R-:W-:Y:S02]  /*3290*/  WARPGROUP.DEPBAR.LE gsb0, 0x0 ;  /* 0x00008000000079c5 */ /* 0x000fe40000010000 */
[----:B------:R-:W-:Y:S01]  /*32a0*/  F2FP.F16.F32.PACK_AB R24, R32, R33 ;  /* 0x000000212018723e */ /* 0x000fe200000000ff */
[----:B------:R-:W-:Y:S01]  /*32b0*/  FADD R33, R33, R48 ;  /* 0x0000003021217221 */ /* 0x000fe20000000000 */
[----:B------:R-:W-:Y:S02]  /*32c0*/  F2FP.F16.F32.PACK_AB R26, R37, R36 ;  /* 0x00000024251a723e */ /* 0x000fe400000000ff */
[----:B------:R-:W-:Y:S01]  /*32d0*/  F2FP.F16.F32.PACK_AB R25, R38, R35 ;  /* 0x000000232619723e */ /* 0x000fe200000000ff */
[----:B------:R-:W-:Y:S01]  /*32e0*/  FADD R18, R18, R33 ;  /* 0x0000002112127221 */ /* 0x000fe20000000000 */
[----:B------:R-:W-:Y:S01]  /*32f0*/  F2FP.F16.F32.PACK_AB R27, R42, R39 ;  /* 0x000000272a1b723e */ /* 0x000fe200000000ff */
[----:B------:R-:W-:-:S03]  /*3300*/  FADD R39, R39, R54 ;  /* 0x0000003627277221 */ /* 0x000fc60000000000 */
[----:B------:R-:W-:Y:S01]  /*3310*/  WARPGROUP.ARRIVE ;  /* 0x00000000000079c5 */ /* 0x000fe20000000000 */
[----:B------:R-:W-:-:S05]  /*3320*/  FADD R34, R34, R39 ;  /* 0x0000002722227221 */ /* 0x000fca0000000000 */
[----:B------:R-:W-:Y:S01]  /*3330*/  HGMMA.64x16x16.F32 R104, R24, gdesc[UR4].tnspB, R104, gsb0 ;  /* 0x4020000418687df0 */ /* 0x000fe20008000868 */
[----:B------:R-:W-:Y:S01]  /*3340*/  UIADD3 UR6, UR15, 0x520, URZ ;  /* 0x000005200f067890 */ /* 0x000fe2000fffe03f */
[----:B------:R-:W-:Y:S01]  /*3350*/  UMOV UR7, 0xc0000010 ;  /* 0xc000001000077882 */ /* 0x000fe20000000000 */
[----:B------:R-:W-:Y:S02]  /*3360*/  WARPGROUP.DEPBAR.LE gsb0, 0x0 ;  /* 0x00008000000079c5 */ /* 0x000fe40000010000 */
[----:B------:R-:W-:-:S06]  /*3370*/  WARPGROUP.ARRIVE ;  /* 0x00000000000079c5 */ /* 0x000fcc0000000000 */
[----:B------:R-:W-:Y:S01]  /*3380*/  HGMMA.64x16x16.F32 R96, R24, gdesc[UR16].tnspB, R96, gsb0 ;  /* 0x4020001018607df0 */ /* 0x000fe20008000860 */
[----:B------:R-:W-:Y:S01]  /*3390*/  UMOV UR18, UR8 ;  /* 0x0000000800127c82 */ /* 0x000fe20008000000 */
[----:B------:R-:W-:Y:S01]  /*33a0*/  UMOV UR19, 0xc0000010 ;  /* 0xc000001000137882 */ /* 0x000fe20000000000 */
[----:B------:R-:W-:Y:S01]  /*33b0*/  UIADD3 UR8, UR15, 0x440, URZ ;  /* 0x000004400f087890 */ /* 0x000fe2000fffe03f */
[----:B------:R-:W-:Y:S02]  /*33c0*/  WARPGROUP.DEPBAR.LE gsb0, 0x0 ;  /* 0x00008000000079c5 */ /* 0x000fe40000010000 */
[----:B------:R-:W-:-:S06]  /*33d0*/  WARPGROUP.ARRIVE ;  /* 0x00000000000079c5 */ /* 0x000fcc0000000000 */
[----:B------:R-:W-:Y:S01]  /*33e0*/  HGMMA.64x16x16.F32 R88, R24, gdesc[UR8].tnspB, R88, gsb0 ;  /* 0x4020000818587df0 */ /* 0x000fe20008000858 */
[----:B------:R-:W-:Y:S01]  /*33f0*/  UIADD3 UR10, UR15, 0x620, URZ ;  /* 0x000006200f0a7890 */ /* 0x000fe2000fffe03f */
[----:B------:R-:W-:Y:S01]  /*3400*/  UMOV UR11, 0xc0000010 ;  /* 0xc0000010000b7882 */ /* 0x000fe20000000000 */
        /* <DEDUP_REMOVED lines=22> */
[----:B------:R-:W-:Y:S01]  /*3570*/  F2FP.F16.F32.PACK_AB R24, R40, R41 ;  /* 0x000000292818723e */ /* 0x000fe200000000ff */
[----:B------:R-:W-:Y:S01]  /*3580*/  FADD R40, R21, R40 ;  /* 0x0000002815287221 */ /* 0x000fe20000000000 */
[----:B------:R-:W-:Y:S02]  /*3590*/  F2FP.F16.F32.PACK_AB R26, R44, R45 ;  /* 0x0000002d2c1a723e */ /* 0x000fe400000000ff */
[----:B------:R-:W-:Y:S02]  /*35a0*/  F2FP.F16.F32.PACK_AB R25, R47, R46 ;  /* 0x0000002e2f19723e */ /* 0x000fe400000000ff */
[----:B------:R-:W-:Y:S01]  /*35b0*/  F2FP.F16.F32.PACK_AB R27, R52, R43 ;  /* 0x0000002b341b723e */ /* 0x000fe200000000ff */
[----:B------:R-:W-:Y:S01]  /*35c0*/  FADD R52, R115, R52 ;  /* 0x0000003473347221 */ /* 0x000fe20000000000 */
[----:B------:R-:W-:-:S02]  /*35d0*/  IADD3 R21, R2, 0x11820, RZ ;  /* 0x0001182002157810 */ /* 0x000fc40007ffe0ff */
[----:B------:R-:W-:Y:S02]  /*35e0*/  WARPGROUP.ARRIVE ;  /* 0x00000000000079c5 */ /* 0x000fe40000000000 */
[----:B------:R-:W-:-:S04]  /*35f0*/  PRMT R17, RZ, 0x654, R21 ;  /* 0x00000654ff117816 */ /* 0x000fc80000000015 */
        /* <DEDUP_REMOVED lines=38> */
[----:B------:R-:W-:Y:S01]  /*3860*/  F2FP.F16.F32.PACK_AB R26, R116, R51 ;  /* 0x00000033741a723e */ /* 0x000fe200000000ff */
[----:B------:R-:W-:Y:S01]  /*3870*/  FADD R51, R36, R51 ;  /* 0x0000003324337221 */ /* 0x000fe20000000000 */
[----:B------:R-:W-:Y:S01]  /*3880*/  F2FP.F16.F32.PACK_AB R25, R117, R50 ;  /* 0x000000327519723e */ /* 0x000fe200000000ff */
[----:B------:R-:W-:Y:S01]  /*3890*/  FADD R116, R37, R116 ;  /* 0x0000007425747221 */ /* 0x000fe20000000000 */
[----:B------:R-:W-:Y:S01]  /*38a0*/  F2FP.F16.F32.PACK_AB R27, R53, R54 ;  /* 0x00000036351b723e */ /* 0x000fe200000000ff */
[----:B------:R-:W-:Y:S01]  /*38b0*/  FADD R50, R35, R50 ;  /* 0x0000003223327221 */ /* 0x000fe20000000000 */
[----:B------:R-:W-:Y:S01]  /*38c0*/  FADD R117, R38, R117 ;  /* 0x0000007526757221 */ /* 0x000fe20000000000 */
[----:B------:R-:W-:Y:S01]  /*38d0*/  FADD R53, R42, R53 ;  /* 0x000000352a357221 */ /* 0x000fe20000000000 */
[----:B------:R-:W-:Y:S01]  /*38e0*/  WARPGROUP.ARRIVE ;  /* 0x00000000000079c5 */ /* 0x000fe20000000000 */
[----:B------:R-:W-:Y:S01]  /*38f0*/  FADD R51, R28, R51 ;  /* 0x000000331c337221 */ /* 0x000fe20000000000 */
[----:B------:R-:W-:Y:S01]  /*3900*/  FADD R40, R40, R49 ;  /* 0x0000003128287221 */ /* 0x000fe20000000000 */
[----:B------:R-:W-:Y:S01]  /*3910*/  FADD R29, R29, R116 ;  /* 0x000000741d1d7221 */ /* 0x000fe20000000000 */
[----:B------:R-:W-:Y:S01]  /*3920*/  FADD R31, R31, R50 ;  /* 0x000000321f1f7221 */ /* 0x000fe20000000000 */
[----:B------:R-:W-:Y:S01]  /*3930*/  FADD R30, R30, R117 ;  /* 0x000000751e1e7221 */ /* 0x000fe20000000000 */
[----:B------:R-:W-:Y:S01]  /*3940*/  HGMMA.64x16x16.F32 R104, R24, gdesc[UR4].tnspB, R104, gsb0 ;  /* 0x4020000418687df0 */ /* 0x000fe20008000868 */
[----:B------:R-:W-:Y:S01]  /*3950*/  UIADD3 UR6, UR15, 0x560, URZ ;  /* 0x000005600f067890 */ /* 0x000fe2000fffe03f */
[----:B------:R-:W-:Y:S01]  /*3960*/  FADD R53, R52, R53 ;  /* 0x0000003534357221 */ /* 0x000fe20000000000 */
[----:B------:R-:W-:Y:S01]  /*3970*/  UMOV UR7, 0xc0000010 ;  /* 0xc000001000077882 */ /* 0x000fe20000000000 */
[----:B------:R-:W-:Y:S01]  /*3980*/  FADD R18, R18, R51 ;  /* 0x0000003312127221 */ /* 0x000fe20000000000 */
[----:B------:R-:W-:Y:S01]  /*3990*/  FADD R29, R40, R29 ;  /* 0x0000001d281d7221 */ /* 0x000fe20000000000 */
[----:B------:R-:W-:Y:S01]  /*39a0*/  FADD R31, R31, R34 ;  /* 0x000000221f1f7221 */ /* 0x000fe20000000000 */
[----:B------:R-:W-:-:S02]  /*39b0*/  FADD R30, R30, R53 ;  /* 0x000000351e1e7221 */ /* 0x000fc40000000000 */
[----:B------:R-:W-:Y:S02]  /*39c0*/  FADD R115, R18, R29 ;  /* 0x0000001d12737221 */ /* 0x000fe40000000000 */
[----:B------:R-:W-:Y:S01]  /*39d0*/  FADD R117, R31, R30 ;  /* 0x0000001e1f757221 */ /* 0x000fe20000000000 */
[----:B------:R-:W-:Y:S02]  /*39e0*/  WARPGROUP.DEPBAR.LE gsb0, 0x0 ;  /* 0x00008000000079c5 */ /* 0x000fe40000010000 */
[----:B------:R-:W-:-:S06]  /*39f0*/  WARPGROUP.ARRIVE ;  /* 0x00000000000079c5 */ /* 0x000fcc0000000000 */
[----:B------:R-:W-:Y:S01]  /*3a00*/  HGMMA.64x16x16.F32 R96, R24, gdesc[UR16].tnspB, R96, gsb0 ;  /* 0x4020001018607df0 */ /* 0x000fe20008000860 */
[----:B------:R-:W-:Y:S01]  /*3a10*/  UMOV UR18, UR8 ;  /* 0x0000000800127c82 */ /* 0x000fe20008000000 */
        /* <DEDUP_REMOVED lines=13> */
[----:B------:R-:W-:Y:S03]  /*3af0*/  HGMMA.64x16x16.F32 R72, R24, gdesc[UR16].tnspB, R72, gsb0 ;  /* 0x4020001018487df0 */ /* 0x000fe60008000848 */
[----:B------:R-:W-:Y:S02]  /*3b00*/  WARPGROUP.DEPBAR.LE gsb0, 0x0 ;  /* 0x00008000000079c5 */ /* 0x000fe40000010000 */
[----:B------:R-:W-:-:S06]  /*3b10*/  WARPGROUP.ARRIVE ;  /* 0x00000000000079c5 */ /* 0x000fcc0000000000 */
[----:B------:R-:W-:Y:S03]  /*3b20*/  HGMMA.64x16x16.F32 R64, R24, gdesc[UR8].tnspB, R64, gsb0 ;  /* 0x4020000818407df0 */ /* 0x000fe60008000840 */
[----:B------:R-:W-:Y:S02]  /*3b30*/  WARPGROUP.DEPBAR.LE gsb0, 0x0 ;  /* 0x00008000000079c5 */ /* 0x000fe40000010000 */
[----:B------:R-:W-:-:S06]  /*3b40*/  WARPGROUP.ARRIVE ;  /* 0x00000000000079c5 */ /* 0x000fcc0000000000 */
[----:B------:R-:W-:Y:S03]  /*3b50*/  HGMMA.64x16x16.F32 R56, R24, gdesc[UR4].tnspB, R56, gsb0 ;  /* 0x4020000418387df0 */ /* 0x000fe60008000838 */
[----:B------:R-:W-:Y:S02]  /*3b60*/  WARPGROUP.DEPBAR.LE gsb0, 0x0 ;  /* 0x00008000000079c5 */ /* 0x000fe40000010000 */
[----:B------:R1:W-:Y:S01]  /*3b70*/  SYNCS.ARRIVE.TRANS64.RED.A1T0 RZ, [R17+URZ], RZ ;  /* 0x000000ff11ff79a7 */ /* 0x0003e2000810043f */
[----:B------:R-:W-:Y:S05]  /*3b80*/  @!P1 BRA `(.L_x_24) ;  /* 0x0000003000009947 */ /* 0x000fea0003800000 */
[----:B------:R-:W-:Y:S01]  /*3b90*/  LOP3.LUT R20, R20, 0x1f, RZ, 0xc0, !PT ;  /* 0x0000001f14147812 */ /* 0x000fe200078ec0ff */
[----:B------:R-:W-:Y:S01]  /*3ba0*/  IMAD.MOV.U32 R123, RZ, RZ, R4 ;  /* 0x000000ffff7b7224 */ /* 0x000fe200078e0004 */
[----:B------:R-:W-:Y:S01]  /*3bb0*/  MOV R125, R9 ;  /* 0x00000009007d7202 */ /* 0x000fe20000000f00 */
[----:B------:R-:W-:Y:S01]  /*3bc0*/  IMAD.MOV.U32 R18, RZ, RZ, 0x1 ;  /* 0x00000001ff127424 */ /* 0x000fe200078e00ff */
[----:B-1----:R-:W-:Y:S01]  /*3bd0*/  MOV R17, 0x2 ;  /* 0x0000000200117802 */ /* 0x002fe20000000f00 */
[----:B------:R-:W-:-:S06]  /*3be0*/  ULDC UR14, c[0x0][0x604] ;  /* 0x00018100000e7ab9 */ /* 0x000fcc0000000800 */
.L_x_37:
[----:B------:R-:W-:Y:S01]  /*3bf0*/  IMAD R9, R17, 0x8, R2 ;  /* 0x0000000811097824 */ /* 0x000fe200078e0202 */
[----:B------:R-:W-:-:S07]  /*3c00*/  SHF.L.U32 R4, R0, 0x1f, RZ ;  /* 0x0000001f00047819 */ /* 0x000fce00000006ff */
[----:B------:R-:W-:Y:S05]  /*3c10*/  YIELD ;  /* 0x0000000000007946 */ /* 0x000fea0003800000 */
[----:B------:R-:W1:Y:S02]  /*3c20*/  SYNCS.PHASECHK.TRANS64.TRYWAIT P1, [R9+URZ+0x11800], R4 ;  /* 0x01180004090075a7 */ /* 0x000e64000802017f */
[----:B-1----:R-:W-:Y:S05]  /*3c30*/  @!P1 BRA `(.L_x_25) ;  /* 0x0000004c00c49947 */ /* 0x002fea0003800000 */
.L_x_77:
[----:B------:R-:W-:Y:S05]  /*3c40*/  WARPSYNC.ALL ;  /* 0x0000000000007948 */ /* 0x000fea0003800000 */
[----:B------:R-:W-:Y:S01]  /*3c50*/  MOV R120, UR40 ;  /* 0x0000002800787c02 */ /* 0x000fe20008000f00 */
[----:B------:R-:W-:Y:S01]  /*3c60*/  IMAD.MOV.U32 R121, RZ, RZ, -0x3ffffff0 ;  /* 0xc0000010ff797424 */ /* 0x000fe200078e00ff */
[----:B------:R-:W-:Y:S01]  /*3c70*/  R2UR UR28, R112 ;  /* 0x00000000701c72ca */ /* 0x000fe200000e0000 */
[----:B------:R-:W-:Y:S01]  /*3c80*/  WARPGROUP.ARRIVE ;  /* 0x00000000000079c5 */ /* 0x000fe20000000000 */
[----:B------:R-:W-:Y:S01]  /*3c90*/  R2UR UR29, R113 ;  /* 0x00000000711d72ca */ /* 0x000fe200000e0000 */
[----:B------:R-:W-:Y:S01]  /*3ca0*/  IMAD R120, R17, 0x380, R120 ;  /* 0x0000038011787824 */ /* 0x000fe200078e0278 */
[----:B------:R-:W-:Y:S01]  /*3cb0*/  R2UR UR31, R121 ;  /* 0x00000000791f72ca */ /* 0x000fe200000e0000 */
[----:B------:R-:W-:Y:S01]  /*3cc0*/  IMAD.MOV.U32 R119, RZ, RZ, -0x3ffffff0 ;  /* 0xc0000010ff777424 */ /* 0x000fe200078e00ff */
[----:B------:R-:W-:Y:S01]  /*3cd0*/  R2UR UR24, R22 ;  /* 0x00000000161872ca */ /* 0x000fe200000e0000 */
[----:B------:R-:W-:Y:S01]  /*3ce0*/  IMAD.MOV.U32 R121, RZ, RZ, -0x3ffffff0 ;  /* 0xc0000010ff797424 */ /* 0x000fe200078e00ff */
[----:B------:R-:W-:-:S02]  /*3cf0*/  R2UR UR30, R120 ;  /* 0x00000000781e72ca */ /* 0x000fc400000e0000 */
[----:B------:R-:W-:Y:S02]  /*3d00*/  IADD3 R118, R120, 0x80, RZ ;  /* 0x0000008078767810 */ /* 0x000fe40007ffe0ff */
[----:B------:R-:W-:Y:S02]  /*3d10*/  R2UR UR25, R23 ;  /* 0x00000000171972ca */ /* 0x000fe400000e0000 */
[----:B------:R-:W-:Y:S02]  /*3d20*/  R2UR UR26, R118 ;  /* 0x00000000761a72ca */ /* 0x000fe400000e0000 */
[----:B------:R-:W-:Y:S01]  /*3d30*/  R2UR UR27, R119 ;  /* 0x00000000771b72ca */ /* 0x000fe200000e0000 */
[----:B------:R-:W-:Y:S01]  /*3d40*/  IMAD.MOV.U32 R119, RZ, RZ, -0x3ffffff0 ;  /* 0xc0000010ff777424 */ /* 0x000fe200078e00ff */
[----:B------:R-:W-:Y:S02]  /*3d50*/  IADD3 R118, R120, 0x100, RZ ;  /* 0x0000010078767810 */ /* 0x000fe40007ffe0ff */
[----:B------:R-:W-:Y:S01]  /*3d60*/  R2UR UR20, R14 ;  /* 0x000000000e1472ca */ /* 0x000fe200000e0000 */
[----:B------:R-:W-:Y:S01]  /*3d70*/  HGMMA.64x64x16.F32 R24, gdesc[UR28], RZ, !UPT, gsb0 ;  /* 0x00e000001c1879f0 */ /* 0x000fe2000c0008ff */
[----:B------:R-:W-:-:S02]  /*3d80*/  R2UR UR21, R15 ;  /* 0x000000000f1572ca */ /* 0x000fc400000e0000 */
[----:B------:R-:W-:Y:S02]  /*3d90*/  R2UR UR22, R118 ;  /* 0x00000000761672ca */ /* 0x000fe400000e0000 */
[----:B------:R-:W-:Y:S01]  /*3da0*/  R2UR UR23, R119 ;  /* 0x00000000771772ca */ /* 0x000fe200000e0000 */
[----:B------:R-:W-:Y:S01]  /*3db0*/  IMAD.MOV.U32 R119, RZ, RZ, -0x3ffffff0 ;  /* 0xc0000010ff777424 */ /* 0x000fe200078e00ff */
[----:B------:R-:W-:Y:S02]  /*3dc0*/  IADD3 R118, R120, 0x180, RZ ;  /* 0x0000018078767810 */ /* 0x000fe40007ffe0ff */
[----:B------:R-:W-:Y:S02]  /*3dd0*/  R2UR UR16, R12 ;  /* 0x000000000c1072ca */ /* 0x000fe400000e0000 */
[----:B------:R-:W-:Y:S02]  /*3de0*/  R2UR UR17, R13 ;  /* 0x000000000d1172ca */ /* 0x000fe400000e0000 */
[----:B------:R-:W-:-:S02]  /*3df0*/  R2UR UR18, R118 ;  /* 0x00000000761272ca */ /* 0x000fc400000e0000 */
[----:B------:R-:W-:Y:S01]  /*3e00*/  R2UR UR19, R119 ;  /* 0x00000000771372ca */ /* 0x000fe200000e0000 */
[----:B------:R-:W-:Y:S01]  /*3e10*/  IMAD.MOV.U32 R119, RZ, RZ, -0x3ffffff0 ;  /* 0xc0000010ff777424 */ /* 0x000fe200078e00ff */
[----:B------:R-:W-:Y:S02]  /*3e20*/  IADD3 R118, R120, 0x200, RZ ;  /* 0x0000020078767810 */ /* 0x000fe40007ffe0ff */
[----:B------:R-:W-:Y:S02]  /*3e30*/  R2UR UR8, R10 ;  /* 0x000000000a0872ca */ /* 0x000fe400000e0000 */
[----:B------:R-:W-:Y:S02]  /*3e40*/  R2UR UR9, R11 ;  /* 0x000000000b0972ca */ /* 0x000fe400000e0000 */
[----:B------:R-:W-:Y:S02]  /*3e50*/  R2UR UR10, R118 ;  /* 0x00000000760a72ca */ /* 0x000fe400000e0000 */
[----:B------:R-:W-:Y:S01]  /*3e60*/  R2UR UR11, R119 ;  /* 0x00000000770b72ca */ /* 0x000fe200000e0000 */
[----:B------:R-:W-:Y:S01]  /*3e70*/  IMAD.MOV.U32 R119, RZ, RZ, -0x3ffffff0 ;  /* 0xc0000010ff777424 */ /* 0x000fe200078e00ff */
[----:B------:R-:W-:-:S02]  /*3e80*/  IADD3 R118, R120, 0x280, RZ ;  /* 0x0000028078767810 */ /* 0x000fc40007ffe0ff */
[----:B------:R-:W-:Y:S02]  /*3e90*/  IADD3 R120, R120, 0x300, RZ ;  /* 0x0000030078787810 */ /* 0x000fe40007ffe0ff */
[----:B------:R-:W-:Y:S02]  /*3ea0*/  R2UR UR46, R118 ;  /* 0x00000000762e72ca */ /* 0x000fe400000e0000 */
[----:B------:R-:W-:Y:S02]  /*3eb0*/  R2UR UR47, R119 ;  /* 0x00000000772f72ca */ /* 0x000fe400000e0000 */
[----:B------:R-:W-:Y:S02]  /*3ec0*/  R2UR UR6, R120 ;  /* 0x00000000780672ca */ /* 0x000fe400000e0000 */
[----:B------:R-:W-:Y:S02]  /*3ed0*/  R2UR UR7, R121 ;  /* 0x00000000790772ca */ /* 0x000fe400000e0000 */
[----:B------:R-:W-:Y:S01]  /*3ee0*/  ISETP.NE.AND P1, PT, R8, RZ, PT ;  /* 0x000000ff0800720c */ /* 0x000fe20003f25270 */
[----:B------:R-:W-:-:S02]  /*3ef0*/  WARPGROUP.DEPBAR.LE gsb0, 0x0 ;  /* 0x00008000000079c5 */ /* 0x000fc40000010000 */
[----:B------:R-:W-:-:S06]  /*3f00*/  WARPGROUP.ARRIVE ;  /* 0x00000000000079c5 */ /* 0x000fcc0000000000 */
[----:B------:R-:W-:Y:S03]  /*3f10*/  HGMMA.64x64x16.F32 R24, gdesc[UR24], R24, gsb0 ;  /* 0x00e00000181879f0 */ /* 0x000fe60008000818 */
[----:B------:R-:W-:Y:S02]  /*3f20*/  WARPGROUP.DEPBAR.LE gsb0, 0x0 ;  /* 0x00008000000079c5 */ /* 0x000fe40000010000 */
        /* <DEDUP_REMOVED lines=15> */
[----:B------:R-:W-:Y:S05]  /*4020*/  @P1 BRA `(.L_x_26) ;  /* 0x0000000400201947 */ /* 0x000fea0003800000 */
[----:B------:R-:W-:-:S13]  /*4030*/  ISETP.LT.OR P2, PT, R6, 0x1, !P0 ;  /* 0x000000010600780c */ /* 0x000fda0004741670 */
[----:B------:R-:W-:Y:S05]  /*4040*/  @P2 BRA `(.L_x_27) ;  /* 0x0000000400142947 */ /* 0x000fea0003800000 */
[----:B-1----:R-:W-:Y:S02]  /*4050*/  LEA R4, R3, R2, 0x3 ;  /* 0x0000000203047211 */ /* 0x002fe400078e18ff */
[----:B------:R-:W-:Y:S02]  /*4060*/  SHF.L.U32 R9, R5, 0x1f, RZ ;  /* 0x0000001f05097819 */ /* 0x000fe400000006ff */
[----:B------:R-:W-:Y:S02]  /*4070*/  ISETP.NE.AND P3, PT, R16, RZ, PT ;  /* 0x000000ff1000720c */ /* 0x000fe40003f65270 */
[----:B------:R-:W1:Y:S02]  /*4080*/  SYNCS.PHASECHK.TRANS64.TRYWAIT P2, [R4+URZ+0x11820], R9 ;  /* 0x01182009040075a7 */ /* 0x000e64000804017f */
[----:B-1----:R-:W-:Y:S09]  /*4090*/  @!P2 BRA `(.L_x_28) ;  /* 0x0000004800c0a947 */ /* 0x002ff20003800000 */
.L_x_78:
[----:B------:R-:W-:Y:S05]  /*40a0*/  @P3 BRA `(.L_x_29) ;  /* 0x0000000000143947 */ /* 0x000fea0003800000 */
[----:B------:R-:W-:Y:S01]  /*40b0*/  ISETP.NE.AND P2, PT, R20, RZ, PT ;  /* 0x000000ff1400720c */ /* 0x000fe20003f45270 */
[----:B-1----:R-:W-:-:S04]  /*40c0*/  IMAD.MOV.U32 R9, RZ, RZ, 0x3800 ;  /* 0x00003800ff097424 */ /* 0x002fc800078e00ff */
[----:B------:R2:W-:Y:S08]  /*40d0*/  SYNCS.ARRIVE.TRANS64 RZ, [R4+URZ+0x11800], R9 ;  /* 0x0118000904ff79a7 */ /* 0x0005f0000800003f */
[----:B------:R-:W-:Y:S05]  /*40e0*/  @!P2 BRA `(.L_x_29) ;  /* 0x000000000004a947 */ /* 0x000fea0003800000 */
[----:B------:R-:W-:Y:S01]  /*40f0*/  BPT.TRAP 0x1 ;  /* 0x000000040000795c */ /* 0x000fe20000300000 */
.L_x_29:
[----:B-12---:R-:W-:Y:S01]  /*4100*/  IMAD R9, R3, 0x3800, R2 ;  /* 0x0000380003097824 */ /* 0x006fe200078e0202 */
        /* <DEDUP_REMOVED lines=10> */
[----:B------:R-:W-:Y:S01]  /*41b0*/  UMOV UR50, 0x10 ;  /* 0x0000001000327882 */ /* 0x000fe20000000000 */
[----:B------:R-:W-:Y:S01]  /*41c0*/  UMOV UR52, UR60 ;  /* 0x0000003c00347c82 */ /* 0x000fe20008000000 */
[----:B------:R-:W-:Y:S01]  /*41d0*/  UMOV UR53, UR61 ;  /* 0x0000003d00357c82 */ /* 0x000fe20008000000 */
[----:B------:R-:W-:Y:S01]  /*41e0*/  UIADD3 UR57, UR57, 0x11800, URZ ;  /* 0x0001180039397890 */ /* 0x000fe2000fffe03f */
[----:B------:R-:W-:Y:S01]  /*41f0*/  ISETP.NE.AND P2, PT, R3, 0x4, PT ;  /* 0x000000040300780c */ /* 0x000fe20003f45270 */
[----:B------:R-:W-:-:S02]  /*4200*/  USHF.L.U32 UR59, UR59, 0x6, URZ ;  /* 0x000000063b3b7899 */ /* 0x000fc4000800063f */
[----:B------:R-:W-:Y:S01]  /*4210*/  UIADD3 UR56, UR17, 0x3800, URZ ;  /* 0x0000380011387890 */ /* 0x000fe2000fffe03f */
[----:B------:R-:W-:Y:S01]  /*4220*/  SEL R4, RZ, 0x1, P2 ;  /* 0x00000001ff047807 */ /* 0x000fe20001000000 */
[----:B------:R-:W-:Y:S01]  /*4230*/  UIADD3 UR48, UR17, 0x4000, URZ ;  /* 0x0000400011307890 */ /* 0x000fe2000fffe03f */
[----:B------:R-:W-:Y:S01]  /*4240*/  SEL R3, R3, RZ, P2 ;  /* 0x000000ff03037207 */ /* 0x000fe20001000000 */
[----:B------:R-:W-:Y:S01]  /*4250*/  UIADD3 UR8, UR17, 0x4800, URZ ;  /* 0x0000480011087890 */ /* 0x000fe2000fffe03f */
[----:B------:R-:W-:Y:S01]  /*4260*/  LOP3.LUT R5, R5, R4, RZ, 0x3c, !PT ;  /* 0x0000000405057212 */ /* 0x000fe200078e3cff */
        /* <DEDUP_REMOVED lines=35> */
.L_x_27:
[----:B------:R-:W-:-:S07]  /*44a0*/  VIADD R6, R6, 0xffffffff ;  /* 0xffffffff06067836 */ /* 0x000fce0000000000 */
.L_x_26:
[----:B------:R-:W-:Y:S01]  /*44b0*/  IADD3 R17, R17, 0x1, RZ ;  /* 0x0000000111117810 */ /* 0x000fe20007ffe0ff */
[----:B------:R-:W-:Y:S05]  /*44c0*/  WARPSYNC.ALL ;  /* 0x0000000000007948 */ /* 0x000fea0003800000 */
[----:B------:R-:W-:-:S04]  /*44d0*/  ISETP.NE.AND P2, PT, R17, 0x4, PT ;  /* 0x000000041100780c */ /* 0x000fc80003f45270 */
[----:B-1----:R-:W-:Y:S02]  /*44e0*/  SEL R9, RZ, 0x1, P2 ;  /* 0x00000001ff097807 */ /* 0x002fe40001000000 */
[----:B------:R-:W-:Y:S02]  /*44f0*/  SEL R17, R17, RZ, P2 ;  /* 0x000000ff11117207 */ /* 0x000fe40001000000 */
[----:B------:R-:W-:Y:S02]  /*4500*/  LOP3.LUT R0, R0, R9, RZ, 0x3c, !PT ;  /* 0x0000000900007212 */ /* 0x000fe400078e3cff */
[----:B------:R-:W-:Y:S01]  /*4510*/  FMNMX R4, R24, R123, !PT ;  /* 0x0000007b18047209 */ /* 0x000fe20007800000 */
[----:B------:R-:W-:Y:S01]  /*4520*/  IMAD R124, R18, 0x8, R21 ;  /* 0x00000008127c7824 */ /* 0x000fe200078e0215 */
[----:B------:R-:W-:Y:S01]  /*4530*/  FMNMX R114, R26, R125, !PT ;  /* 0x0000007d1a727209 */ /* 0x000fe20007800000 */
[----:B------:R-:W-:Y:S01]  /*4540*/  BSSY B0, `(.L_x_30) ;  /* 0x0000042000007945 */ /* 0x000fe20003800000 */
[----:B------:R-:W-:-:S02]  /*4550*/  FMNMX R9, R25, R4, !PT ;  /* 0x0000000419097209 */ /* 0x000fc40007800000 */
[----:B------:R-:W-:Y:S02]  /*4560*/  FMNMX R119, R27, R114, !PT ;  /* 0x000000721b777209 */ /* 0x000fe40007800000 */
[----:B------:R-:W-:Y:S02]  /*4570*/  FMNMX R4, R28, R9, !PT ;  /* 0x000000091c047209 */ /* 0x000fe40007800000 */
[----:B------:R-:W-:Y:S02]  /*4580*/  FMNMX R114, R30, R119, !PT ;  /* 0x000000771e727209 */ /* 0x000fe40007800000 */
[----:B------:R-:W-:Y:S02]  /*4590*/  FMNMX R9, R29, R4, !PT ;  /* 0x000000041d097209 */ /* 0x000fe40007800000 */
[----:B------:R-:W-:Y:S02]  /*45a0*/  FMNMX R119, R31, R114, !PT ;  /* 0x000000721f777209 */ /* 0x000fe40007800000 */
        /* <DEDUP_REMOVED lines=24> */
[----:B------:R-:W-:Y:S01]  /*4730*/  PRMT R124, RZ, 0x654, R124 ;  /* 0x00000654ff7c7816 */ /* 0x000fe2000000007c */
[----:B------:R-:W1:Y:S01]  /*4740*/  SHFL.BFLY PT, R9, R114, 0x1, 0x1f ;  /* 0x0c201f0072097f89 */ /* 0x000e6200000e0000 */
[----:B------:R-:W-:-:S02]  /*4750*/  LEA R120, R17, R2, 0x3 ;  /* 0x0000000211787211 */ /* 0x000fc400078e18ff */
[----:B------:R2:W-:Y:S01]  /*4760*/  SYNCS.ARRIVE.TRANS64.RED.A1T0 RZ, [R124+URZ], RZ ;  /* 0x000000ff7cff79a7 */ /* 0x0005e2000810043f */
[----:B------:R-:W3:Y:S01]  /*4770*/  SHFL.BFLY PT, R121, R116, 0x1, 0x1f ;  /* 0x0c201f0074797f89 */ /* 0x000ee200000e0000 */
[----:B-1----:R-:W-:Y:S02]  /*4780*/  FMNMX R119, R114, R9, !PT ;  /* 0x0000000972777209 */ /* 0x002fe40007800000 */
[----:B---3--:R-:W-:-:S03]  /*4790*/  FMNMX R122, R116, R121, !PT ;  /* 0x00000079747a7209 */ /* 0x008fc60007800000 */
[----:B------:R-:W1:Y:S01]  /*47a0*/  SHFL.BFLY PT, R4, R119, 0x2, 0x1f ;  /* 0x0c401f0077047f89 */ /* 0x000e6200000e0000 */
[----:B------:R-:W-:-:S03]  /*47b0*/  SHF.L.U32 R121, R0, 0x1f, RZ ;  /* 0x0000001f00797819 */ /* 0x000fc600000006ff */
[----:B------:R-:W3:Y:S01]  /*47c0*/  SHFL.BFLY PT, R9, R122, 0x2, 0x1f ;  /* 0x0c401f007a097f89 */ /* 0x000ee200000e0000 */
[----:B-1----:R-:W-:-:S04]  /*47d0*/  FMNMX R4, R119, R4, !PT ;  /* 0x0000000477047209 */ /* 0x002fc80007800000 */
[----:B------:R-:W-:Y:S02]  /*47e0*/  FSETP.NEU.AND P2, PT, R4, -INF , PT ;  /* 0xff8000000400780b */ /* 0x000fe40003f4d000 */
[----:B---3--:R-:W-:Y:S02]  /*47f0*/  FMNMX R9, R122, R9, !PT ;  /* 0x000000097a097209 */ /* 0x008fe40007800000 */
[----:B------:R-:W-:Y:S02]  /*4800*/  FSEL R118, R4, RZ, P2 ;  /* 0x000000ff04767208 */ /* 0x000fe40001000000 */
[----:B------:R-:W-:-:S03]  /*4810*/  FSETP.NEU.AND P3, PT, R9, -INF , PT ;  /* 0xff8000000900780b */ /* 0x000fc60003f6d000 */
[----:B------:R-:W-:Y:S01]  /*4820*/  FADD R114, -R118, R123 ;  /* 0x0000007b76727221 */ /* 0x000fe20000000100 */
[----:B------:R-:W-:Y:S02]  /*4830*/  FSEL R116, R9, RZ, P3 ;  /* 0x000000ff09747208 */ /* 0x000fe40001800000 */
[----:B------:R-:W1:Y:S01]  /*4840*/  SYNCS.PHASECHK.TRANS64.TRYWAIT P2, [R120+URZ+0x11800], R121 ;  /* 0x01180079780075a7 */ /* 0x000e62000804017f */
[----:B------:R-:W-:Y:S02]  /*4850*/  FMUL R122, R114, UR14 ;  /* 0x0000000e727a7c20 */ /* 0x000fe40008400000 */
[C---:B------:R-:W-:Y:S01]  /*4860*/  FADD R119, -R116.reuse, R125 ;  /* 0x0000007d74777221 */ /* 0x040fe20000000100 */
[----:B------:R-:W-:Y:S02]  /*4870*/  FMUL R116, R116, UR14 ;  /* 0x0000000e74747c20 */ /* 0x000fe40008400000 */
[----:B------:R-:W-:Y:S01]  /*4880*/  FSETP.GEU.AND P3, PT, R122, -126, PT ;  /* 0xc2fc00007a00780b */ /* 0x000fe20003f6e000 */
[----:B------:R-:W-:Y:S01]  /*4890*/  FMUL R114, R119, UR14 ;  /* 0x0000000e77727c20 */ /* 0x000fe20008400000 */
[--C-:B--2---:R-:W-:Y:S01]  /*48a0*/  FFMA R124, R26, UR14, -R116.reuse ;  /* 0x0000000e1a7c7c23 */ /* 0x104fe20008000874 */
[--C-:B------:R-:W-:Y:S01]  /*48b0*/  FFMA R123, R27, UR14, -R116.reuse ;  /* 0x0000000e1b7b7c23 */ /* 0x100fe20008000874 */
[----:B------:R-:W-:-:S02]  /*48c0*/  FFMA R119, R30, UR14, -R116 ;  /* 0x0000000e1e777c23 */ /* 0x000fc40008000874 */
[----:B------:R-:W-:Y:S02]  /*48d0*/  FSETP.GEU.AND P4, PT, R114, -126, PT ;  /* 0xc2fc00007200780b */ /* 0x000fe40003f8e000 */
[----:B------:R-:W-:Y:S02]  /*48e0*/  FSETP.GEU.AND P5, PT, R124, -126, PT ;  /* 0xc2fc00007c00780b */ /* 0x000fe40003fae000 */
[----:B------:R-:W-:-:S03]  /*48f0*/  FSETP.GEU.AND P6, PT, R123, -126, PT ;  /* 0xc2fc00007b00780b */ /* 0x000fc60003fce000 */
[----:B------:R-:W-:-:S04]  /*4900*/  @!P3 FMUL R122, R122, 0.5 ;  /* 0x3f0000007a7ab820 */ /* 0x000fc80000400000 */
[----:B------:R2:W3:Y:S02]  /*4910*/  MUFU.EX2 R26, R122 ;  /* 0x0000007a001a7308 */ /* 0x0004e40000000800 */
[----:B------:R-:W-:Y:S02]  /*4920*/  @!P4 FMUL R114, R114, 0.5 ;  /* 0x3f0000007272c820 */ /* 0x000fe40000400000 */
[----:B------:R-:W-:-:S04]  /*4930*/  @!P5 FMUL R124, R124, 0.5 ;  /* 0x3f0000007c7cd820 */ /* 0x000fc80000400000 */
[----:B------:R-:W4:Y:S01]  /*4940*/  MUFU.EX2 R114, R114 ;  /* 0x0000007200727308 */ /* 0x000f220000000800 */
[----:B-123--:R-:W-:Y:S05]  /*4950*/  @!P2 BRA `(.L_x_31) ;  /* 0x0000004000a4a947 */ /* 0x00efea0003800000 */
.L_x_79:
[----:B------:R-:W-:Y:S05]  /*4960*/  BSYNC B0 ;  /* 0x0000000000007941 */ /* 0x000fea0003800000 */
.L_x_30:
[----:B------:R-:W-:Y:S01]  /*4970*/  FSETP.GEU.AND P2, PT, R119, -126, PT ;  /* 0xc2fc00007700780b */ /* 0x000fe20003f4e000 */
[----:B------:R-:W-:Y:S01]  /*4980*/  FFMA R122, R31, UR14, -R116 ;  /* 0x0000000e1f7a7c23 */ /* 0x000fe20008000874 */
[----:B------:R-:W-:Y:S01]  /*4990*/  FMUL R31, R118, UR14 ;  /* 0x0000000e761f7c20 */ /* 0x000fe20008400000 */
[----:B----4-:R-:W-:Y:S01]  /*49a0*/  @!P4 FMUL R114, R114, R114 ;  /* 0x000000727272c220 */ /* 0x010fe20000400000 */
[----:B------:R-:W-:Y:S01]  /*49b0*/  @!P6 FMUL R123, R123, 0.5 ;  /* 0x3f0000007b7be820 */ /* 0x000fe20000400000 */
[----:B------:R-:W2:Y:S01]  /*49c0*/  MUFU.EX2 R27, R124 ;  /* 0x0000007c001b7308 */ /* 0x000ea20000000800 */
[--C-:B-1----:R-:W-:Y:S01]  /*49d0*/  FFMA R121, R24, UR14, -R31.reuse ;  /* 0x0000000e18797c23 */ /* 0x102fe2000800081f */
[--C-:B------:R-:W-:Y:S01]  /*49e0*/  FFMA R120, R25, UR14, -R31.reuse ;  /* 0x0000000e19787c23 */ /* 0x100fe2000800081f */
[--C-:B------:R-:W-:Y:S01]  /*49f0*/  FFMA R28, R28, UR14, -R31.reuse ;  /* 0x0000000e1c1c7c23 */ /* 0x100fe2000800081f */
[--C-:B------:R-:W-:Y:S01]  /*4a00*/  FFMA R29, R29, UR14, -R31.reuse ;  /* 0x0000000e1d1d7c23 */ /* 0x100fe2000800081f */
[----:B------:R-:W-:Y:S01]  /*4a10*/  @!P3 FMUL R26, R26, R26 ;  /* 0x0000001a1a1ab220 */ /* 0x000fe20000400000 */
[----:B------:R-:W-:Y:S01]  /*4a20*/  FSETP.GEU.AND P4, PT, R121, -126, PT ;  /* 0xc2fc00007900780b */ /* 0x000fe20003f8e000 */
[----:B------:R-:W-:Y:S01]  /*4a30*/  FFMA R25, R33, UR14, -R31 ;  /* 0x0000000e21197c23 */ /* 0x000fe2000800081f */
[----:B------:R-:W-:Y:S01]  /*4a40*/  @!P2 FMUL R119, R119, 0.5 ;  /* 0x3f0000007777a820 */ /* 0x000fe20000400000 */
[----:B------:R1:W3:Y:S01]  /*4a50*/  MUFU.EX2 R30, R123 ;  /* 0x0000007b001e7308 */ /* 0x0002e20000000800 */
[----:B------:R-:W-:Y:S01]  /*4a60*/  FSETP.GEU.AND P3, PT, R122, -126, PT ;  /* 0xc2fc00007a00780b */ /* 0x000fe20003f6e000 */
[----:B------:R-:W-:-:S02]  /*4a70*/  IMAD.U32 R118, RZ, RZ, UR15 ;  /* 0x0000000fff767e24 */ /* 0x000fc4000f8e00ff */
[--C-:B------:R-:W-:Y:S01]  /*4a80*/  FFMA R32, R32, UR14, -R31.reuse ;  /* 0x0000000e20207c23 */ /* 0x100fe2000800081f */
[--C-:B------:R-:W-:Y:S01]  /*4a90*/  FFMA R36, R36, UR14, -R31.reuse ;  /* 0x0000000e24247c23 */ /* 0x100fe2000800081f */
[--C-:B------:R-:W-:Y:S01]  /*4aa0*/  FFMA R37, R37, UR14, -R31.reuse ;  /* 0x0000000e25257c23 */ /* 0x100fe2000800081f */
[--C-:B------:R-:W-:Y:S01]  /*4ab0*/  FFMA R40, R40, UR14, -R31.reuse ;  /* 0x0000000e28287c23 */ /* 0x100fe2000800081f */
[--C-:B------:R-:W-:Y:S01]  /*4ac0*/  FFMA R44, R44, UR14, -R31.reuse ;  /* 0x0000000e2c2c7c23 */ /* 0x100fe2000800081f */
[----:B------:R4:W5:Y:S01]  /*4ad0*/  MUFU.EX2 R24, R119 ;  /* 0x0000007700187308 */ /* 0x0009620000000800 */
[----:B--2---:R-:W-:Y:S01]  /*4ae0*/  @!P5 FMUL R27, R27, R27 ;  /* 0x0000001b1b1bd220 */ /* 0x004fe20000400000 */
[----:B------:R-:W-:Y:S01]  /*4af0*/  @!P4 FMUL R121, R121, 0.5 ;  /* 0x3f0000007979c820 */ /* 0x000fe20000400000 */
[----:B------:R-:W-:Y:S01]  /*4b00*/  FSETP.GEU.AND P5, PT, R120, -126, PT ;  /* 0xc2fc00007800780b */ /* 0x000fe20003fae000 */
[----:B-1----:R-:W-:Y:S02]  /*4b10*/  IMAD.MOV.U32 R123, RZ, RZ, -0x3ffffff0 ;  /* 0xc0000010ff7b7424 */ /* 0x002fe400078e00ff */
[--C-:B------:R-:W-:Y:S01]  /*4b20*/  FFMA R45, R45, UR14, -R31.reuse ;  /* 0x0000000e2d2d7c23 */ /* 0x100fe2000800081f */
[----:B------:R-:W-:Y:S01]  /*4b30*/  @!P3 FMUL R122, R122, 0.5 ;  /* 0x3f0000007a7ab820 */ /* 0x000fe20000400000 */
[--C-:B------:R-:W-:Y:S01]  /*4b40*/  FFMA R48, R48, UR14, -R31.reuse ;  /* 0x0000000e30307c23 */ /* 0x100fe2000800081f */
[--C-:B------:R-:W-:Y:S01]  /*4b50*/  FFMA R49, R49, UR14, -R31.reuse ;  /* 0x0000000e31317c23 */ /* 0x100fe2000800081f */
[--C-:B----4-:R-:W-:Y:S01]  /*4b60*/  FFMA R119, R41, UR14, -R31.reuse ;  /* 0x0000000e29777c23 */ /* 0x110fe2000800081f */
[----:B---3--:R-:W-:Y:S01]  /*4b70*/  @!P6 FMUL R30, R30, R30 ;  /* 0x0000001e1e1ee220 */ /* 0x008fe20000400000 */
[----:B------:R1:W2:Y:S01]  /*4b80*/  MUFU.EX2 R41, R121 ;  /* 0x0000007900297308 */ /* 0x0002a20000000800 */
[----:B------:R-:W-:Y:S01]  /*4b90*/  FSETP.GEU.AND P6, PT, R28, -126, PT ;  /* 0xc2fc00001c00780b */ /* 0x000fe20003fce000 */
[--C-:B------:R-:W-:Y:S01]  /*4ba0*/  FFMA R52, R52, UR14, -R31.reuse ;  /* 0x0000000e34347c23 */ /* 0x100fe2000800081f */
[----:B------:R-:W-:Y:S01]  /*4bb0*/  FFMA R31, R53, UR14, -R31 ;  /* 0x0000000e351f7c23 */ /* 0x000fe2000800081f */
[--C-:B------:R-:W-:Y:S01]  /*4bc0*/  FFMA R34, R34, UR14, -R116.reuse ;  /* 0x0000000e22227c23 */ /* 0x100fe20008000874 */
[----:B------:R-:W-:Y:S01]  /*4bd0*/  @!P5 FMUL R120, R120, 0.5 ;  /* 0x3f0000007878d820 */ /* 0x000fe20000400000 */
[----:B-----5:R-:W-:Y:S01]  /*4be0*/  @!P2 FMUL R24, R24, R24 ;  /* 0x000000181818a220 */ /* 0x020fe20000400000 */
[----:B------:R-:W-:Y:S01]  /*4bf0*/  FSETP.GEU.AND P2, PT, R29, -126, PT ;  /* 0xc2fc00001d00780b */ /* 0x000fe20003f4e000 */
[----:B------:R3:W4:Y:S01]  /*4c00*/  MUFU.EX2 R33, R122 ;  /* 0x0000007a00217308 */ /* 0x0007220000000800 */
[--C-:B-1----:R-:W-:Y:S01]  /*4c10*/  FFMA R121, R35, UR14, -R116.reuse ;  /* 0x0000000e23797c23 */ /* 0x102fe20008000874 */
[--C-:B------:R-:W-:Y:S01]  /*4c20*/  FFMA R38, R38, UR14, -R116.reuse ;  /* 0x0000000e26267c23 */ /* 0x100fe20008000874 */
[--C-:B------:R-:W-:Y:S01]  /*4c30*/  FFMA R42, R42, UR14, -R116.reuse ;  /* 0x0000000e2a2a7c23 */ /* 0x100fe20008000874 */
[--C-:B------:R-:W-:Y:S01]  /*4c40*/  FFMA R53, R43, UR14, -R116.reuse ;  /* 0x0000000e2b357c23 */ /* 0x100fe20008000874 */
[--C-:B------:R-:W-:Y:S01]  /*4c50*/  FFMA R46, R46, UR14, -R116.reuse ;  /* 0x0000000e2e2e7c23 */ /* 0x100fe20008000874 */
[----:B------:R-:W-:Y:S01]  /*4c60*/  @!P6 FMUL R28, R28, 0.5 ;  /* 0x3f0000001c1ce820 */ /* 0x000fe20000400000 */
[----:B------:R-:W-:Y:S01]  /*4c70*/  FFMA R47, R47, UR14, -R116 ;  /* 0x0000000e2f2f7c23 */ /* 0x000fe20008000874 */
[----:B------:R-:W1:Y:S01]  /*4c80*/  MUFU.EX2 R120, R120 ;  /* 0x0000007800787308 */ /* 0x000e620000000800 */
[----:B--2---:R-:W-:Y:S01]  /*4c90*/  @!P4 FMUL R41, R41, R41 ;  /* 0x000000292929c220 */ /* 0x004fe20000400000 */
[----:B------:R-:W-:Y:S01]  /*4ca0*/  FSETP.GEU.AND P4, PT, R25, -126, PT ;  /* 0xc2fc00001900780b */ /* 0x000fe20003f8e000 */
[----:B---3--:R-:W-:-:S02]  /*4cb0*/  IMAD R122, R17, 0x380, R118 ;  /* 0x00000380117a7824 */ /* 0x008fc400078e0276 */
[----:B------:R-:W-:Y:S01]  /*4cc0*/  @!P2 FMUL R29, R29, 0.5 ;  /* 0x3f0000001d1da820 */ /* 0x000fe20000400000 */
[--C-:B------:R-:W-:Y:S01]  /*4cd0*/  FFMA R118, R39, UR14, -R116.reuse ;  /* 0x0000000e27767c23 */ /* 0x100fe20008000874 */
[--C-:B------:R-:W-:Y:S01]  /*4ce0*/  FFMA R50, R50, UR14, -R116.reuse ;  /* 0x0000000e32327c23 */ /* 0x100fe20008000874 */
[--C-:B------:R-:W-:Y:S01]  /*4cf0*/  FFMA R51, R51, UR14, -R116.reuse ;  /* 0x0000000e33337c23 */ /* 0x100fe20008000874 */
[----:B------:R-:W2:Y:S01]  /*4d00*/  MUFU.EX2 R28, R28 ;  /* 0x0000001c001c7308 */ /* 0x000ea20000000800 */
[----:B----4-:R-:W-:Y:S01]  /*4d10*/  @!P3 FMUL R33, R33, R33 ;  /* 0x000000212121b220 */ /* 0x010fe20000400000 */
[--C-:B------:R-:W-:Y:S01]  /*4d20*/  FFMA R54, R54, UR14, -R116.reuse ;  /* 0x0000000e36367c23 */ /* 0x100fe20008000874 */
[----:B------:R-:W-:Y:S01]  /*4d30*/  FFMA R55, R55, UR14, -R116 ;  /* 0x0000000e37377c23 */ /* 0x000fe20008000874 */
[----:B------:R-:W-:Y:S05]  /*4d40*/  WARPSYNC.ALL ;  /* 0x0000000000007948 */ /* 0x000fea0003800000 */
[----:B------:R-:W3:Y:S01]  /*4d50*/  MUFU.EX2 R29, R29 ;  /* 0x0000001d001d7308 */ /* 0x000ee20000000800 */
[----:B------:R-:W-:Y:S01]  /*4d60*/  @!P4 FMUL R25, R25, 0.5 ;  /* 0x3f0000001919c820 */ /* 0x000fe20000400000 */
[----:B-1----:R-:W-:Y:S01]  /*4d70*/  @!P5 FMUL R120, R120, R120 ;  /* 0x000000787878d220 */ /* 0x002fe20000400000 */
[----:B------:R-:W-:Y:S01]  /*4d80*/  R2UR UR6, R122 ;  /* 0x000000007a0672ca */ /* 0x000fe200000e0000 */
[-C--:B------:R-:W-:Y:S01]  /*4d90*/  FMUL R104, R104, R26.reuse ;  /* 0x0000001a68687220 */ /* 0x080fe20000400000 */
[----:B------:R-:W-:Y:S01]  /*4da0*/  R2UR UR7, R123 ;  /* 0x000000007b0772ca */ /* 0x000fe200000e0000 */
[-C--:B------:R-:W-:Y:S01]  /*4db0*/  FMUL R105, R105, R26.reuse ;  /* 0x0000001a69697220 */ /* 0x080fe20000400000 */
[----:B------:R-:W-:Y:S01]  /*4dc0*/  FMUL R108, R108, R26 ;  /* 0x0000001a6c6c7220 */ /* 0x000fe20000400000 */
[----:B------:R1:W4:Y:S01]  /*4dd0*/  MUFU.EX2 R35, R25 ;  /* 0x0000001900237308 */ /* 0x0003220000000800 */
[----:B--2---:R-:W-:Y:S01]  /*4de0*/  @!P6 FMUL R28, R28, R28 ;  /* 0x0000001c1c1ce220 */ /* 0x004fe20000400000 */
[----:B------:R-:W-:Y:S01]  /*4df0*/  FMUL R109, R109, R26 ;  /* 0x0000001a6d6d7220 */ /* 0x000fe20000400000 */
[-C--:B------:R-:W-:Y:S01]  /*4e00*/  FMUL R106, R106, R114.reuse ;  /* 0x000000726a6a7220 */ /* 0x080fe20000400000 */
[-C--:B------:R-:W-:Y:S01]  /*4e10*/  FMUL R107, R107, R114.reuse ;  /* 0x000000726b6b7220 */ /* 0x080fe20000400000 */
[-C--:B------:R-:W-:Y:S01]  /*4e20*/  FMUL R110, R110, R114.reuse ;  /* 0x000000726e6e7220 */ /* 0x080fe20000400000 */
[----:B------:R-:W-:Y:S01]  /*4e30*/  FMUL R111, R111, R114 ;  /* 0x000000726f6f7220 */ /* 0x000fe20000400000 */
[-C--:B------:R-:W-:Y:S01]  /*4e40*/  FMUL R96, R96, R26.reuse ;  /* 0x0000001a60607220 */ /* 0x080fe20000400000 */
[-C--:B------:R-:W-:Y:S01]  /*4e50*/  FMUL R97, R97, R26.reuse ;  /* 0x0000001a61617220 */ /* 0x080fe20000400000 */
[----:B-1----:R-:W-:Y:S01]  /*4e60*/  FFMA R25, R114, R117, R27 ;  /* 0x0000007572197223 */ /* 0x002fe2000000001b */
[----:B---3--:R-:W-:Y:S01]  /*4e70*/  @!P2 FMUL R29, R29, R29 ;  /* 0x0000001d1d1da220 */ /* 0x008fe20000400000 */
[----:B------:R-:W-:Y:S01]  /*4e80*/  FFMA R117, R26, R115, R41 ;  /* 0x000000731a757223 */ /* 0x000fe20000000029 */
[-C--:B------:R-:W-:Y:S01]  /*4e90*/  FMUL R100, R100, R26.reuse ;  /* 0x0000001a64647220 */ /* 0x080fe20000400000 */
[----:B------:R-:W-:Y:S01]  /*4ea0*/  FADD R25, R25, R30 ;  /* 0x0000001e19197221 */ /* 0x000fe20000000000 */
[-C--:B------:R-:W-:Y:S01]  /*4eb0*/  FMUL R101, R101, R26.reuse ;  /* 0x0000001a65657220 */ /* 0x080fe20000400000 */
[-C--:B------:R-:W-:Y:S01]  /*4ec0*/  FMUL R88, R88, R26.reuse ;  /* 0x0000001a58587220 */ /* 0x080fe20000400000 */
[-C--:B------:R-:W-:Y:S01]  /*4ed0*/  FMUL R89, R89, R26.reuse ;  /* 0x0000001a59597220 */ /* 0x080fe20000400000 */
[----:B------:R-:W-:Y:S01]  /*4ee0*/  FADD R116, R25, R24 ;  /* 0x0000001819747221 */ /* 0x000fe20000000000 */
[----:B------:R-:W-:Y:S01]  /*4ef0*/  F2FP.F16.F32.PACK_AB R25, R30, R27 ;  /* 0x0000001b1e19723e */ /* 0x000fe200000000ff */
[-C--:B------:R-:W-:Y:S01]  /*4f00*/  FMUL R92, R92, R26.reuse ;  /* 0x0000001a5c5c7220 */ /* 0x080fe20000400000 */
        /* <DEDUP_REMOVED lines=16> */
[----:B------:R-:W-:Y:S01]  /*5010*/  FMUL R61, R61, R26 ;  /* 0x0000001a3d3d7220 */ /* 0x000fe20000400000 */
[----:B------:R-:W-:Y:S01]  /*5020*/  F2FP.F16.F32.PACK_AB R27, R33, R24 ;  /* 0x00000018211b723e */ /* 0x000fe200000000ff */
[-C--:B------:R-:W-:Y:S01]  /*5030*/  FMUL R98, R98, R114.reuse ;  /* 0x0000007262627220 */ /* 0x080fe20000400000 */
[----:B------:R-:W-:Y:S01]  /*5040*/  F2FP.F16.F32.PACK_AB R24, R120, R41 ;  /* 0x000000297818723e */ /* 0x000fe200000000ff */
[----:B------:R-:W-:Y:S01]  /*5050*/  FMUL R99, R99, R114 ;  /* 0x0000007263637220 */ /* 0x000fe20000400000 */
[----:B------:R-:W-:Y:S01]  /*5060*/  F2FP.F16.F32.PACK_AB R26, R29, R28 ;  /* 0x0000001c1d1a723e */ /* 0x000fe200000000ff */
[-C--:B------:R-:W-:Y:S01]  /*5070*/  FMUL R102, R102, R114.reuse ;  /* 0x0000007266667220 */ /* 0x080fe20000400000 */
[C---:B------:R-:W-:Y:S01]  /*5080*/  IADD3 R124, R122.reuse, 0x80, RZ ;  /* 0x000000807a7c7810 */ /* 0x040fe20007ffe0ff */
[-C--:B------:R-:W-:Y:S01]  /*5090*/  FMUL R103, R103, R114.reuse ;  /* 0x0000007267677220 */ /* 0x080fe20000400000 */
[----:B------:R-:W-:Y:S01]  /*50a0*/  WARPGROUP.ARRIVE ;  /* 0x00000000000079c5 */ /* 0x000fe20000000000 */
[----:B------:R-:W-:Y:S01]  /*50b0*/  MOV R125, 0xc0000010 ;  /* 0xc0000010007d7802 */ /* 0x000fe20000000f00 */
[----:B------:R-:W-:Y:S01]  /*50c0*/  VIADD R126, R122, 0x100 ;  /* 0x000001007a7e7836 */ /* 0x000fe20000000000 */
[----:B------:R-:W-:Y:S01]  /*50d0*/  R2UR UR10, R124 ;  /* 0x000000007c0a72ca */ /* 0x000fe200000e0000 */
[----:B------:R-:W-:Y:S01]  /*50e0*/  IMAD.MOV.U32 R127, RZ, RZ, -0x3ffffff0 ;  /* 0xc0000010ff7f7424 */ /* 0x000fe200078e00ff */
[----:B------:R-:W-:Y:S01]  /*50f0*/  R2UR UR11, R125 ;  /* 0x000000007d0b72ca */ /* 0x000fe200000e0000 */
[----:B------:R-:W-:Y:S01]  /*5100*/  HGMMA.64x16x16.F32 R104, R24, gdesc[UR4].tnspB, R104, gsb0 ;  /* 0x4020000418687df0 */ /* 0x000fe20008000868 */
[----:B------:R-:W-:Y:S01]  /*5110*/  R2UR UR18, R126 ;  /* 0x000000007e1272ca */ /* 0x000fe200000e0000 */
[-C--:B------:R-:W-:Y:S01]  /*5120*/  FMUL R90, R90, R114.reuse ;  /* 0x000000725a5a7220 */ /* 0x080fe20000400000 */
[----:B------:R-:W-:Y:S01]  /*5130*/  R2UR UR19, R127 ;  /* 0x000000007f1372ca */ /* 0x000fe200000e0000 */
[-C--:B------:R-:W-:Y:S01]  /*5140*/  FMUL R91, R91, R114.reuse ;  /* 0x000000725b5b7220 */ /* 0x080fe20000400000 */
[-C--:B------:R-:W-:Y:S01]  /*5150*/  FMUL R94, R94, R114.reuse ;  /* 0x000000725e5e7220 */ /* 0x080fe20000400000 */
[-C--:B------:R-:W-:Y:S01]  /*5160*/  FMUL R95, R95, R114.reuse ;  /* 0x000000725f5f7220 */ /* 0x080fe20000400000 */
[----:B------:R-:W-:Y:S01]  /*5170*/  IADD3 R124, R122, 0x180, RZ ;  /* 0x000001807a7c7810 */ /* 0x000fe20007ffe0ff */
[-C--:B------:R-:W-:Y:S01]  /*5180*/  FMUL R82, R82, R114.reuse ;  /* 0x0000007252527220 */ /* 0x080fe20000400000 */
[----:B------:R-:W-:Y:S01]  /*5190*/  R2UR UR23, R125 ;  /* 0x000000007d1772ca */ /* 0x000fe200000e0000 */
[-C--:B------:R-:W-:Y:S01]  /*51a0*/  FMUL R83, R83, R114.reuse ;  /* 0x0000007253537220 */ /* 0x080fe20000400000 */
[----:B------:R-:W-:Y:S01]  /*51b0*/  R2UR UR22, R124 ;  /* 0x000000007c1672ca */ /* 0x000fe200000e0000 */
        /* <DEDUP_REMOVED lines=9> */
[----:B------:R-:W-:Y:S01]  /*5250*/  VIADD R124, R122, 0x280 ;  /* 0x000002807a7c7836 */ /* 0x000fe20000000000 */
[----:B------:R-:W-:Y:S01]  /*5260*/  R2UR UR31, R125 ;  /* 0x000000007d1f72ca */ /* 0x000fe200000e0000 */
[-C--:B------:R-:W-:Y:S01]  /*5270*/  FMUL R66, R66, R114.reuse ;  /* 0x0000007242427220 */ /* 0x080fe20000400000 */
[-C--:B------:R-:W-:Y:S01]  /*5280*/  FMUL R67, R67, R114.reuse ;  /* 0x0000007243437220 */ /* 0x080fe20000400000 */
[-C--:B------:R-:W-:Y:S01]  /*5290*/  FMUL R70, R70, R114.reuse ;  /* 0x0000007246467220 */ /* 0x080fe20000400000 */
[----:B------:R-:W-:Y:S01]  /*52a0*/  R2UR UR30, R124 ;  /* 0x000000007c1e72ca */ /* 0x000fe200000e0000 */
[-C--:B------:R-:W-:Y:S01]  /*52b0*/  FMUL R71, R71, R114.reuse ;  /* 0x0000007247477220 */ /* 0x080fe20000400000 */
[----:B------:R-:W-:Y:S01]  /*52c0*/  FSETP.GEU.AND P3, PT, R32, -126, PT ;  /* 0xc2fc00002000780b */ /* 0x000fe20003f6e000 */
[-C--:B------:R-:W-:Y:S01]  /*52d0*/  FMUL R58, R58, R114.reuse ;  /* 0x000000723a3a7220 */ /* 0x080fe20000400000 */
[----:B------:R-:W-:Y:S01]  /*52e0*/  FSETP.GEU.AND P5, PT, R34, -126, PT ;  /* 0xc2fc00002200780b */ /* 0x000fe20003fae000 */
[-C--:B------:R-:W-:Y:S01]  /*52f0*/  FMUL R59, R59, R114.reuse ;  /* 0x000000723b3b7220 */ /* 0x080fe20000400000 */
[----:B------:R-:W-:Y:S01]  /*5300*/  IADD3 R126, R122, 0x300, RZ ;  /* 0x000003007a7e7810 */ /* 0x000fe20007ffe0ff */
[-C--:B------:R-:W-:Y:S01]  /*5310*/  FMUL R62, R62, R114.reuse ;  /* 0x000000723e3e7220 */ /* 0x080fe20000400000 */
[----:B------:R-:W-:Y:S01]  /*5320*/  R2UR UR35, R127 ;  /* 0x000000007f2372ca */ /* 0x000fe200000e0000 */
[----:B------:R-:W-:Y:S01]  /*5330*/  FMUL R63, R63, R114 ;  /* 0x000000723f3f7220 */ /* 0x000fe20000400000 */
[----:B------:R-:W-:Y:S01]  /*5340*/  R2UR UR34, R126 ;  /* 0x000000007e2272ca */ /* 0x000fe200000e0000 */
[----:B----4-:R-:W-:Y:S01]  /*5350*/  @!P4 FMUL R35, R35, R35 ;  /* 0x000000232323c220 */ /* 0x010fe20000400000 */
[----:B------:R-:W-:Y:S01]  /*5360*/  FSETP.GEU.AND P2, PT, R36, -126, PT ;  /* 0xc2fc00002400780b */ /* 0x000fe20003f4e000 */
[----:B------:R-:W-:Y:S01]  /*5370*/  VIADD R124, R122, 0x20 ;  /* 0x000000207a7c7836 */ /* 0x000fe20000000000 */
[----:B------:R-:W-:Y:S01]  /*5380*/  FSETP.GEU.AND P4, PT, R38, -126, PT ;  /* 0xc2fc00002600780b */ /* 0x000fe20003f8e000 */
[----:B------:R-:W-:Y:S01]  /*5390*/  @!P3 FMUL R32, R32, 0.5 ;  /* 0x3f0000002020b820 */ /* 0x000fe20000400000 */
[----:B------:R-:W-:-:S02]  /*53a0*/  WARPGROUP.DEPBAR.LE gsb0, 0x0 ;  /* 0x00008000000079c5 */ /* 0x000fc40000010000 */
[----:B------:R-:W-:Y:S01]  /*53b0*/  WARPGROUP.ARRIVE ;  /* 0x00000000000079c5 */ /* 0x000fe20000000000 */
[----:B------:R-:W-:Y:S01]  /*53c0*/  @!P5 FMUL R34, R34, 0.5 ;  /* 0x3f0000002222d820 */ /* 0x000fe20000400000 */
[----:B------:R-:W-:Y:S01]  /*53d0*/  FSETP.GEU.AND P6, PT, R121, -126, PT ;  /* 0xc2fc00007900780b */ /* 0x000fe20003fce000 */
[----:B------:R-:W1:Y:S01]  /*53e0*/  MUFU.EX2 R32, R32 ;  /* 0x0000002000207308 */ /* 0x000e620000000800 */
[----:B------:R-:W-:Y:S01]  /*53f0*/  R2UR UR38, R124 ;  /* 0x000000007c2672ca */ /* 0x000fe200000e0000 */
[----:B------:R-:W-:Y:S01]  /*5400*/  VIADD R124, R122, 0x120 ;  /* 0x000001207a7c7836 */ /* 0x000fe20000000000 */
[----:B------:R-:W-:Y:S01]  /*5410*/  HGMMA.64x16x16.F32 R96, R24, gdesc[UR8].tnspB, R96, gsb0 ;  /* 0x4020000818607df0 */ /* 0x000fe20008000860 */
[----:B------:R-:W-:Y:S01]  /*5420*/  @!P2 FMUL R36, R36, 0.5 ;  /* 0x3f0000002424a820 */ /* 0x000fe20000400000 */
[----:B------:R-:W-:Y:S01]  /*5430*/  R2UR UR39, R125 ;  /* 0x000000007d2772ca */ /* 0x000fe200000e0000 */
[----:B------:R-:W-:Y:S01]  /*5440*/  @!P4 FMUL R38, R38, 0.5 ;  /* 0x3f0000002626c820 */ /* 0x000fe20000400000 */
[----:B------:R-:W-:Y:S01]  /*5450*/  IADD3 R126, R122, 0xa0, RZ ;  /* 0x000000a07a7e7810 */ /* 0x000fe20007ffe0ff */
[----:B------:R-:W2:Y:S01]  /*5460*/  MUFU.EX2 R34, R34 ;  /* 0x0000002200227308 */ /* 0x000ea20000000800 */
[----:B------:R-:W-:Y:S01]  /*5470*/  R2UR UR47, R127 ;  /* 0x000000007f2f72ca */ /* 0x000fe200000e0000 */
[----:B------:R-:W-:Y:S01]  /*5480*/  FADD R117, R117, R120 ;  /* 0x0000007875757221 */ /* 0x000fe20000000000 */
[----:B------:R-:W-:Y:S01]  /*5490*/  R2UR UR46, R126 ;  /* 0x000000007e2e72ca */ /* 0x000fe200000e0000 */
[----:B------:R-:W-:Y:S01]  /*54a0*/  @!P6 FMUL R121, R121, 0.5 ;  /* 0x3f0000007979e820 */ /* 0x000fe20000400000 */
[----:B------:R-:W-:Y:S01]  /*54b0*/  R2UR UR50, R124 ;  /* 0x000000007c3272ca */ /* 0x000fe200000e0000 */
[----:B------:R-:W-:Y:S01]  /*54c0*/  VIADD R126, R122, 0x220 ;  /* 0x000002207a7e7836 */ /* 0x000fe20000000000 */
[----:B------:R-:W-:Y:S01]  /*54d0*/  R2UR UR51, R125 ;  /* 0x000000007d3372ca */ /* 0x000fe200000e0000 */
[----:B------:R-:W3:Y:S01]  /*54e0*/  MUFU.EX2 R39, R121 ;  /* 0x0000007900277308 */ /* 0x000ee20000000800 */
[----:B-1----:R-:W-:Y:S01]  /*54f0*/  @!P3 FMUL R32, R32, R32 ;  /* 0x000000202020b220 */ /* 0x002fe20000400000 */
[----:B------:R-:W-:Y:S01]  /*5500*/  FSETP.GEU.AND P3, PT, R37, -126, PT ;  /* 0xc2fc00002500780b */ /* 0x000fe20003f6e000 */
[----:B------:R-:W-:Y:S01]  /*5510*/  FADD R115, R116, R33 ;  /* 0x0000002174737221 */ /* 0x000fe20000000000 */
[C---:B------:R-:W-:Y:S01]  /*5520*/  IADD3 R128, R122.reuse, 0x1a0, RZ ;  /* 0x000001a07a807810 */ /* 0x040fe20007ffe0ff */
[----:B------:R-:W-:Y:S01]  /*5530*/  FADD R30, R117, R28 ;  /* 0x0000001c751e7221 */ /* 0x000fe20000000000 */
[----:B------:R-:W-:Y:S01]  /*5540*/  MOV R129, 0xc0000010 ;  /* 0xc000001000817802 */ /* 0x000fe20000000f00 */
[----:B------:R-:W-:Y:S01]  /*5550*/  VIADD R116, R122, 0x2a0 ;  /* 0x000002a07a747836 */ /* 0x000fe20000000000 */
[----:B------:R-:W1:Y:S01]  /*5560*/  MUFU.EX2 R36, R36 ;  /* 0x0000002400247308 */ /* 0x000e620000000800 */
[----:B--2---:R-:W-:Y:S01]  /*5570*/  @!P5 FMUL R34, R34, R34 ;  /* 0x000000222222d220 */ /* 0x004fe20000400000 */
[----:B------:R-:W-:Y:S01]  /*5580*/  FSETP.GEU.AND P5, PT, R118, -126, PT ;  /* 0xc2fc00007600780b */ /* 0x000fe20003fae000 */
[----:B------:R-:W-:Y:S01]  /*5590*/  IMAD.MOV.U32 R117, RZ, RZ, -0x3ffffff0 ;  /* 0xc0000010ff757424 */ /* 0x000fe200078e00ff */
[----:B------:R-:W-:Y:S01]  /*55a0*/  R2UR UR54, R128 ;  /* 0x00000000803672ca */ /* 0x000fe200000e0000 */
[----:B------:R-:W-:Y:S01]  /*55b0*/  VIADD R28, R122, 0x60 ;  /* 0x000000607a1c7836 */ /* 0x000fe20000000000 */
[----:B------:R-:W-:Y:S01]  /*55c0*/  R2UR UR55, R129 ;  /* 0x00000000813772ca */ /* 0x000fe200000e0000 */
[----:B------:R-:W-:Y:S01]  /*55d0*/  @!P3 FMUL R37, R37, 0.5 ;  /* 0x3f0000002525b820 */ /* 0x000fe20000400000 */
[----:B------:R-:W2:Y:S01]  /*55e0*/  MUFU.EX2 R38, R38 ;  /* 0x0000002600267308 */ /* 0x000ea20000000800 */
[----:B---3--:R-:W-:Y:S01]  /*55f0*/  @!P6 FMUL R39, R39, R39 ;  /* 0x000000272727e220 */ /* 0x008fe20000400000 */
[----:B------:R-:W-:Y:S01]  /*5600*/  R2UR UR58, R126 ;  /* 0x000000007e3a72ca */ /* 0x000fe200000e0000 */
[----:B------:R-:W-:Y:S01]  /*5610*/  FADD R33, R30, R29 ;  /* 0x0000001d1e217221 */ /* 0x000fe20000000000 */
[----:B------:R-:W-:Y:S01]  /*5620*/  R2UR UR59, R127 ;  /* 0x000000007f3b72ca */ /* 0x000fe200000e0000 */
[----:B------:R-:W-:Y:S01]  /*5630*/  VIADD R18, R18, 0x1 ;  /* 0x0000000112127836 */ /* 0x000fe20000000000 */
[----:B------:R-:W-:Y:S01]  /*5640*/  FSETP.GEU.AND P6, PT, R40, -126, PT ;  /* 0xc2fc00002800780b */ /* 0x000fe20003fce000 */
[----:B------:R-:W-:Y:S01]  /*5650*/  @!P5 FMUL R118, R118, 0.5 ;  /* 0x3f0000007676d820 */ /* 0x000fe20000400000 */
[----:B------:R-:W3:Y:S01]  /*5660*/  MUFU.EX2 R43, R37 ;  /* 0x00000025002b7308 */ /* 0x000ee20000000800 */
[----:B-1----:R-:W-:Y:S01]  /*5670*/  @!P2 FMUL R36, R36, R36 ;  /* 0x000000242424a220 */ /* 0x002fe20000400000 */
[----:B------:R-:W-:-:S02]  /*5680*/  FSETP.GEU.AND P2, PT, R119, -126, PT ;  /* 0xc2fc00007700780b */ /* 0x000fc40003f4e000 */
[----:B------:R-:W-:Y:S01]  /*5690*/  MOV R29, 0xc0000010 ;  /* 0xc0000010001d7802 */ /* 0x000fe20000000f00 */
[----:B------:R-:W-:Y:S02]  /*56a0*/  WARPGROUP.DEPBAR.LE gsb0, 0x0 ;  /* 0x00008000000079c5 */ /* 0x000fe40000010000 */
[----:B------:R-:W-:Y:S01]  /*56b0*/  WARPGROUP.ARRIVE ;  /* 0x00000000000079c5 */ /* 0x000fe20000000000 */
[----:B------:R-:W1:Y:S01]  /*56c0*/  MUFU.EX2 R37, R118 ;  /* 0x0000007600257308 */ /* 0x000e620000000800 */
[----:B--2---:R-:W-:Y:S01]  /*56d0*/  @!P4 FMUL R38, R38, R38 ;  /* 0x000000262626c220 */ /* 0x004fe20000400000 */
[----:B------:R-:W-:Y:S01]  /*56e0*/  FSETP.GEU.AND P4, PT, R53, -126, PT ;  /* 0xc2fc00003500780b */ /* 0x000fe20003f8e000 */
[----:B------:R-:W-:Y:S01]  /*56f0*/  @!P6 FMUL R40, R40, 0.5 ;  /* 0x3f0000002828e820 */ /* 0x000fe20000400000 */
[----:B------:R-:W-:Y:S01]  /*5700*/  MOV R123, 0xc0000010 ;  /* 0xc0000010007b7802 */ /* 0x000fe20000000f00 */
[----:B------:R-:W-:Y:S01]  /*5710*/  HGMMA.64x16x16.F32 R88, R24, gdesc[UR16].tnspB, R88, gsb0 ;  /* 0x4020001018587df0 */ /* 0x000fe20008000858 */
[----:B------:R-:W-:Y:S01]  /*5720*/  R2UR UR18, R116 ;  /* 0x00000000741272ca */ /* 0x000fe200000e0000 */
[----:B------:R-:W-:Y:S01]  /*5730*/  @!P2 FMUL R119, R119, 0.5 ;  /* 0x3f0000007777a820 */ /* 0x000fe20000400000 */
[----:B------:R-:W-:Y:S01]  /*5740*/  R2UR UR19, R117 ;  /* 0x00000000751372ca */ /* 0x000fe200000e0000 */
[----:B---3--:R-:W-:Y:S01]  /*5750*/  @!P3 FMUL R43, R43, R43 ;  /* 0x0000002b2b2bb220 */ /* 0x008fe20000400000 */
[----:B------:R-:W-:Y:S01]  /*5760*/  FSETP.GEU.AND P3, PT, R42, -126, PT ;  /* 0xc2fc00002a00780b */ /* 0x000fe20003f6e000 */
[----:B------:R-:W2:Y:S01]  /*5770*/  MUFU.EX2 R40, R40 ;  /* 0x0000002800287308 */ /* 0x000ea20000000800 */
[----:B------:R-:W-:-:S02]  /*5780*/  IADD3 R116, R122, 0xc0, RZ ;  /* 0x000000c07a747810 */ /* 0x000fc40007ffe0ff */
[----:B------:R-:W-:Y:S01]  /*5790*/  MOV R117, 0xc0000010 ;  /* 0xc000001000757802 */ /* 0x000fe20000000f00 */
[----:B------:R-:W-:Y:S01]  /*57a0*/  @!P4 FMUL R53, R53, 0.5 ;  /* 0x3f0000003535c820 */ /* 0x000fe20000400000 */
[----:B-1----:R-:W-:Y:S01]  /*57b0*/  @!P5 FMUL R37, R37, R37 ;  /* 0x000000252525d220 */ /* 0x002fe20000400000 */
[----:B------:R-:W-:Y:S02]  /*57c0*/  FSETP.GEU.AND P5, PT, R44, -126, PT ;  /* 0xc2fc00002c00780b */ /* 0x000fe40003fae000 */
[----:B------:R-:W1:Y:S04]  /*57d0*/  MUFU.EX2 R119, R119 ;  /* 0x0000007700777308 */ /* 0x000e680000000800 */
[----:B------:R-:W-:-:S04]  /*57e0*/  @!P3 FMUL R42, R42, 0.5 ;  /* 0x3f0000002a2ab820 */ /* 0x000fc80000400000 */
[----:B------:R-:W3:Y:S01]  /*57f0*/  MUFU.EX2 R53, R53 ;  /* 0x0000003500357308 */ /* 0x000ee20000000800 */
[----:B--2---:R-:W-:Y:S01]  /*5800*/  @!P6 FMUL R40, R40, R40 ;  /* 0x000000282828e220 */ /* 0x004fe20000400000 */
[----:B------:R-:W-:Y:S01]  /*5810*/  FSETP.GEU.AND P6, PT, R45, -126, PT ;  /* 0xc2fc00002d00780b */ /* 0x000fe20003fce000 */
[----:B------:R-:W-:-:S05]  /*5820*/  @!P5 FMUL R44, R44, 0.5 ;  /* 0x3f0000002c2cd820 */ /* 0x000fca0000400000 */
[----:B------:R-:W2:Y:S01]  /*5830*/  MUFU.EX2 R42, R42 ;  /* 0x0000002a002a7308 */ /* 0x000ea20000000800 */
[----:B-1----:R-:W-:Y:S01]  /*5840*/  @!P2 FMUL R119, R119, R119 ;  /* 0x000000777777a220 */ /* 0x002fe20000400000 */
[----:B------:R-:W-:-:S05]  /*5850*/  FSETP.GEU.AND P2, PT, R46, -126, PT ;  /* 0xc2fc00002e00780b */ /* 0x000fca0003f4e000 */
[----:B------:R-:W-:Y:S01]  /*5860*/  @!P6 FMUL R45, R45, 0.5 ;  /* 0x3f0000002d2de820 */ /* 0x000fe20000400000 */
[----:B------:R-:W1:Y:S01]  /*5870*/  MUFU.EX2 R44, R44 ;  /* 0x0000002c002c7308 */ /* 0x000e620000000800 */
[----:B---3--:R-:W-:Y:S01]  /*5880*/  @!P4 FMUL R53, R53, R53 ;  /* 0x000000353535c220 */ /* 0x008fe20000400000 */
[----:B------:R-:W-:Y:S01]  /*5890*/  FSETP.GEU.AND P4, PT, R48, -126, PT ;  /* 0xc2fc00003000780b */ /* 0x000fe20003f8e000 */
[----:B------:R-:W-:Y:S02]  /*58a0*/  WARPGROUP.DEPBAR.LE gsb0, 0x0 ;  /* 0x00008000000079c5 */ /* 0x000fe40000010000 */
[----:B------:R-:W-:Y:S02]  /*58b0*/  WARPGROUP.ARRIVE ;  /* 0x00000000000079c5 */ /* 0x000fe40000000000 */
[----:B------:R-:W-:Y:S01]  /*58c0*/  @!P2 FMUL R46, R46, 0.5 ;  /* 0x3f0000002e2ea820 */ /* 0x000fe20000400000 */
[----:B------:R-:W3:Y:S01]  /*58d0*/  MUFU.EX2 R45, R45 ;  /* 0x0000002d002d7308 */ /* 0x000ee20000000800 */
[----:B--2---:R-:W-:Y:S01]  /*58e0*/  @!P3 FMUL R42, R42, R42 ;  /* 0x0000002a2a2ab220 */ /* 0x004fe20000400000 */
[----:B------:R-:W-:Y:S01]  /*58f0*/  FSETP.GEU.AND P3, PT, R47, -126, PT ;  /* 0xc2fc00002f00780b */ /* 0x000fe20003f6e000 */
[----:B------:R-:W-:Y:S01]  /*5900*/  HGMMA.64x16x16.F32 R80, R24, gdesc[UR20].tnspB, R80, gsb0 ;  /* 0x4020001418507df0 */ /* 0x000fe20008000850 */
[----:B------:R-:W-:Y:S01]  /*5910*/  R2UR UR22, R116 ;  /* 0x00000000741672ca */ /* 0x000fe200000e0000 */
[----:B------:R-:W-:Y:S01]  /*5920*/  VIADD R116, R122, 0x140 ;  /* 0x000001407a747836 */ /* 0x000fe20000000000 */
[----:B------:R-:W-:-:S02]  /*5930*/  R2UR UR23, R117 ;  /* 0x00000000751772ca */ /* 0x000fc400000e0000 */
[----:B------:R-:W2:Y:S01]  /*5940*/  MUFU.EX2 R46, R46 ;  /* 0x0000002e002e7308 */ /* 0x000ea20000000800 */
[----:B-1----:R-:W-:Y:S01]  /*5950*/  @!P5 FMUL R44, R44, R44 ;  /* 0x0000002c2c2cd220 */ /* 0x002fe20000400000 */
[----:B------:R-:W-:Y:S01]  /*5960*/  MOV R117, 0xc0000010 ;  /* 0xc000001000757802 */ /* 0x000fe20000000f00 */
[----:B------:R-:W-:Y:S01]  /*5970*/  @!P4 FMUL R48, R48, 0.5 ;  /* 0x3f0000003030c820 */ /* 0x000fe20000400000 */
[----:B------:R-:W-:-:S03]  /*5980*/  FSETP.GEU.AND P5, PT, R49, -126, PT ;  /* 0xc2fc00003100780b */ /* 0x000fc60003fae000 */
[----:B------:R-:W-:Y:S01]  /*5990*/  @!P3 FMUL R47, R47, 0.5 ;  /* 0x3f0000002f2fb820 */ /* 0x000fe20000400000 */
[----:B---3--:R-:W-:Y:S01]  /*59a0*/  @!P6 FMUL R45, R45, R45 ;  /* 0x0000002d2d2de220 */ /* 0x008fe20000400000 */
[----:B------:R-:W-:Y:S01]  /*59b0*/  FSETP.GEU.AND P6, PT, R50, -126, PT ;  /* 0xc2fc00003200780b */ /* 0x000fe20003fce000 */
[----:B------:R-:W1:Y:S01]  /*59c0*/  MUFU.EX2 R48, R48 ;  /* 0x0000003000307308 */ /* 0x000e620000000800 */
[----:B--2---:R-:W-:-:S06]  /*59d0*/  @!P2 FMUL R46, R46, R46 ;  /* 0x0000002e2e2ea220 */ /* 0x004fcc0000400000 */
[----:B------:R-:W-:Y:S01]  /*59e0*/  @!P5 FMUL R49, R49, 0.5 ;  /* 0x3f0000003131d820 */ /* 0x000fe20000400000 */
[----:B------:R-:W2:Y:S01]  /*59f0*/  MUFU.EX2 R47, R47 ;  /* 0x0000002f002f7308 */ /* 0x000ea20000000800 */
[----:B------:R-:W-:-:S03]  /*5a00*/  FSETP.GEU.AND P2, PT, R51, -126, PT ;  /* 0xc2fc00003300780b */ /* 0x000fc60003f4e000 */
[----:B------:R-:W-:-:S04]  /*5a10*/  @!P6 FMUL R50, R50, 0.5 ;  /* 0x3f0000003232e820 */ /* 0x000fc80000400000 */
[----:B------:R-:W3:Y:S01]  /*5a20*/  MUFU.EX2 R49, R49 ;  /* 0x0000003100317308 */ /* 0x000ee20000000800 */
[----:B-1----:R-:W-:Y:S01]  /*5a30*/  @!P4 FMUL R48, R48, R48 ;  /* 0x000000303030c220 */ /* 0x002fe20000400000 */
[----:B------:R-:W-:-:S04]  /*5a40*/  FSETP.GEU.AND P4, PT, R31, -126, PT ;  /* 0xc2fc00001f00780b */ /* 0x000fc80003f8e000 */
[----:B------:R-:W-:Y:S02]  /*5a50*/  @!P2 FMUL R51, R51, 0.5 ;  /* 0x3f0000003333a820 */ /* 0x000fe40000400000 */
[----:B------:R-:W1:Y:S01]  /*5a60*/  MUFU.EX2 R50, R50 ;  /* 0x0000003200327308 */ /* 0x000e620000000800 */
[----:B--2---:R-:W-:Y:S01]  /*5a70*/  @!P3 FMUL R47, R47, R47 ;  /* 0x0000002f2f2fb220 */ /* 0x004fe20000400000 */
[----:B------:R-:W-:Y:S01]  /*5a80*/  FSETP.GEU.AND P3, PT, R52, -126, PT ;  /* 0xc2fc00003400780b */ /* 0x000fe20003f6e000 */
[----:B------:R-:W-:Y:S02]  /*5a90*/  WARPGROUP.DEPBAR.LE gsb0, 0x0 ;  /* 0x00008000000079c5 */ /* 0x000fe40000010000 */
[----:B------:R-:W-:Y:S02]  /*5aa0*/  WARPGROUP.ARRIVE ;  /* 0x00000000000079c5 */ /* 0x000fe40000000000 */
[----:B------:R-:W-:Y:S01]  /*5ab0*/  @!P4 FMUL R31, R31, 0.5 ;  /* 0x3f0000001f1fc820 */ /* 0x000fe20000400000 */
[----:B------:R-:W2:Y:S01]  /*5ac0*/  MUFU.EX2 R51, R51 ;  /* 0x0000003300337308 */ /* 0x000ea20000000800 */
[----:B---3--:R-:W-:Y:S01]  /*5ad0*/  @!P5 FMUL R49, R49, R49 ;  /* 0x000000313131d220 */ /* 0x008fe20000400000 */
[----:B------:R-:W-:Y:S01]  /*5ae0*/  FSETP.GEU.AND P5, PT, R54, -126, PT ;  /* 0xc2fc00003600780b */ /* 0x000fe20003fae000 */
[----:B------:R-:W-:Y:S01]  /*5af0*/  HGMMA.64x16x16.F32 R72, R24, gdesc[UR24].tnspB, R72, gsb0 ;  /* 0x4020001818487df0 */ /* 0x000fe20008000848 */
[----:B------:R-:W-:Y:S01]  /*5b00*/  R2UR UR26, R116 ;  /* 0x00000000741a72ca */ /* 0x000fe200000e0000 */
[----:B------:R-:W-:Y:S01]  /*5b10*/  VIADD R116, R122, 0x1c0 ;  /* 0x000001c07a747836 */ /* 0x000fe20000000000 */
[----:B------:R-:W-:Y:S01]  /*5b20*/  R2UR UR27, R117 ;  /* 0x00000000751b72ca */ /* 0x000fe200000e0000 */
[----:B------:R-:W-:Y:S01]  /*5b30*/  @!P3 FMUL R52, R52, 0.5 ;  /* 0x3f0000003434b820 */ /* 0x000fe20000400000 */
[----:B------:R-:W-:Y:S01]  /*5b40*/  MOV R117, 0xc0000010 ;  /* 0xc000001000757802 */ /* 0x000fe20000000f00 */
[----:B-1----:R-:W-:Y:S01]  /*5b50*/  @!P6 FMUL R50, R50, R50 ;  /* 0x000000323232e220 */ /* 0x002fe20000400000 */
[----:B------:R-:W-:Y:S01]  /*5b60*/  FSETP.GEU.AND P6, PT, R55, -126, PT ;  /* 0xc2fc00003700780b */ /* 0x000fe20003fce000 */
[----:B------:R-:W1:Y:S04]  /*5b70*/  MUFU.EX2 R31, R31 ;  /* 0x0000001f001f7308 */ /* 0x000e680000000800 */
[----:B------:R-:W-:Y:S01]  /*5b80*/  @!P5 FMUL R54, R54, 0.5 ;  /* 0x3f0000003636d820 */ /* 0x000fe20000400000 */
[----:B--2---:R-:W-:Y:S01]  /*5b90*/  @!P2 FMUL R51, R51, R51 ;  /* 0x000000333333a220 */ /* 0x004fe20000400000 */
[----:B------:R-:W-:-:S02]  /*5ba0*/  ISETP.NE.AND P2, PT, R18, 0x4, PT ;  /* 0x000000041200780c */ /* 0x000fc40003f45270 */
[----:B------:R-:W2:Y:S04]  /*5bb0*/  MUFU.EX2 R52, R52 ;  /* 0x0000003400347308 */ /* 0x000ea80000000800 */
[----:B------:R-:W-:-:S04]  /*5bc0*/  @!P6 FMUL R55, R55, 0.5 ;  /* 0x3f0000003737e820 */ /* 0x000fc80000400000 */
[----:B------:R-:W3:Y:S01]  /*5bd0*/  MUFU.EX2 R54, R54 ;  /* 0x0000003600367308 */ /* 0x000ee20000000800 */
[----:B-1----:R-:W-:-:S07]  /*5be0*/  @!P4 FMUL R31, R31, R31 ;  /* 0x0000001f1f1fc220 */ /* 0x002fce0000400000 */
[----:B------:R-:W1:Y:S01]  /*5bf0*/  MUFU.EX2 R55, R55 ;  /* 0x0000003700377308 */ /* 0x000e620000000800 */
[----:B--2---:R-:W-:Y:S01]  /*5c00*/  @!P3 FMUL R52, R52, R52 ;  /* 0x000000343434b220 */ /* 0x004fe20000400000 */
[----:B---3--:R-:W-:Y:S01]  /*5c10*/  @!P5 FMUL R54, R54, R54 ;  /* 0x000000363636d220 */ /* 0x008fe20000400000 */
[----:B------:R-:W-:Y:S02]  /*5c20*/  WARPGROUP.DEPBAR.LE gsb0, 0x0 ;  /* 0x00008000000079c5 */ /* 0x000fe40000010000 */
[----:B------:R-:W-:Y:S01]  /*5c30*/  WARPGROUP.ARRIVE ;  /* 0x00000000000079c5 */ /* 0x000fe20000000000 */
[----:B-1----:R-:W-:-:S05]  /*5c40*/  @!P6 FMUL R55, R55, R55 ;  /* 0x000000373737e220 */ /* 0x002fca0000400000 */
[----:B------:R-:W-:Y:S03]  /*5c50*/  HGMMA.64x16x16.F32 R64, R24, gdesc[UR28].tnspB, R64, gsb0 ;  /* 0x4020001c18407df0 */ /* 0x000fe60008000840 */
[----:B------:R-:W-:Y:S02]  /*5c60*/  WARPGROUP.DEPBAR.LE gsb0, 0x0 ;  /* 0x00008000000079c5 */ /* 0x000fe40000010000 */
[----:B------:R-:W-:-:S06]  /*5c70*/  WARPGROUP.ARRIVE ;  /* 0x00000000000079c5 */ /* 0x000fcc0000000000 */
[----:B------:R-:W-:Y:S03]  /*5c80*/  HGMMA.64x16x16.F32 R56, R24, gdesc[UR32].tnspB, R56, gsb0 ;  /* 0x4020002018387df0 */ /* 0x000fe60008000838 */
[----:B------:R-:W-:Y:S02]  /*5c90*/  WARPGROUP.DEPBAR.LE gsb0, 0x0 ;  /* 0x00008000000079c5 */ /* 0x000fe40000010000 */
[----:B------:R-:W-:Y:S01]  /*5ca0*/  IMAD.MOV.U32 R27, RZ, RZ, -0x3ffffff0 ;  /* 0xc0000010ff1b7424 */ /* 0x000fe200078e00ff */
[C---:B------:R-:W-:Y:S01]  /*5cb0*/  IADD3 R26, R122.reuse, 0x320, RZ ;  /* 0x000003207a1a7810 */ /* 0x040fe20007ffe0ff */
[----:B------:R-:W-:Y:S01]  /*5cc0*/  IMAD.MOV.U32 R25, RZ, RZ, -0x3ffffff0 ;  /* 0xc0000010ff197424 */ /* 0x000fe200078e00ff */
[----:B------:R-:W-:Y:S02]  /*5cd0*/  IADD3 R24, R122, 0x40, RZ ;  /* 0x000000407a187810 */ /* 0x000fe40007ffe0ff */
[----:B------:R-:W-:-:S02]  /*5ce0*/  R2UR UR10, R26 ;  /* 0x000000001a0a72ca */ /* 0x000fc400000e0000 */
[----:B------:R-:W-:Y:S02]  /*5cf0*/  R2UR UR11, R27 ;  /* 0x000000001b0b72ca */ /* 0x000fe400000e0000 */
[----:B------:R-:W-:Y:S02]  /*5d00*/  R2UR UR6, R24 ;  /* 0x00000000180672ca */ /* 0x000fe400000e0000 */
[----:B------:R-:W-:Y:S02]  /*5d10*/  R2UR UR7, R25 ;  /* 0x00000000190772ca */ /* 0x000fe400000e0000 */
[----:B------:R-:W-:Y:S01]  /*5d20*/  F2FP.F16.F32.PACK_AB R24, R35, R32 ;  /* 0x000000202318723e */ /* 0x000fe200000000ff */
[----:B------:R-:W-:Y:S01]  /*5d30*/  FADD R32, R33, R32 ;  /* 0x0000002021207221 */ /* 0x000fe20000000000 */
[----:B------:R-:W-:Y:S01]  /*5d40*/  F2FP.F16.F32.PACK_AB R25, R39, R34 ;  /* 0x000000222719723e */ /* 0x000fe200000000ff */
[----:B------:R-:W-:Y:S01]  /*5d50*/  FADD R34, R115, R34 ;  /* 0x0000002273227221 */ /* 0x000fe20000000000 */
[----:B------:R-:W-:Y:S01]  /*5d60*/  F2FP.F16.F32.PACK_AB R26, R43, R36 ;  /* 0x000000242b1a723e */ /* 0x000fe200000000ff */
[----:B------:R-:W-:Y:S01]  /*5d70*/  FADD R35, R32, R35 ;  /* 0x0000002320237221 */ /* 0x000fe20000000000 */
[----:B------:R-:W-:Y:S01]  /*5d80*/  F2FP.F16.F32.PACK_AB R27, R37, R38 ;  /* 0x00000026251b723e */ /* 0x000fe200000000ff */
[----:B------:R-:W-:-:S02]  /*5d90*/  FADD R39, R34, R39 ;  /* 0x0000002722277221 */ /* 0x000fc40000000000 */
[----:B------:R-:W-:Y:S01]  /*5da0*/  FADD R36, R35, R36 ;  /* 0x0000002423247221 */ /* 0x000fe20000000000 */
[----:B------:R-:W-:Y:S01]  /*5db0*/  WARPGROUP.ARRIVE ;  /* 0x00000000000079c5 */ /* 0x000fe20000000000 */
[----:B------:R-:W-:Y:S02]  /*5dc0*/  FADD R38, R39, R38 ;  /* 0x0000002627267221 */ /* 0x000fe40000000000 */
[----:B------:R-:W-:Y:S02]  /*5dd0*/  FADD R43, R36, R43 ;  /* 0x0000002b242b7221 */ /* 0x000fe40000000000 */
[----:B------:R-:W-:Y:S01]  /*5de0*/  FADD R37, R38, R37 ;  /* 0x0000002526257221 */ /* 0x000fe20000000000 */
[----:B------:R-:W-:Y:S03]  /*5df0*/  HGMMA.64x16x16.F32 R104, R24, gdesc[UR36].tnspB, R104, gsb0 ;  /* 0x4020002418687df0 */ /* 0x000fe60008000868 */
[----:B------:R-:W-:-:S02]  /*5e00*/  WARPGROUP.DEPBAR.LE gsb0, 0x0 ;  /* 0x00008000000079c5 */ /* 0x000fc40000010000 */
        /* <DEDUP_REMOVED lines=16> */
[----:B------:R-:W-:Y:S01]  /*5f10*/  HGMMA.64x16x16.F32 R56, R24, gdesc[UR8].tnspB, R56, gsb0 ;  /* 0x4020000818387df0 */ /* 0x000fe20008000838 */
[----:B------:R-:W-:Y:S01]  /*5f20*/  R2UR UR10, R116 ;  /* 0x00000000740a72ca */ /* 0x000fe200000e0000 */
[C---:B------:R-:W-:Y:S01]  /*5f30*/  VIADD R116, R122.reuse, 0x340 ;  /* 0x000003407a747836 */ /* 0x040fe20000000000 */
[----:B------:R-:W-:Y:S02]  /*5f40*/  R2UR UR11, R117 ;  /* 0x00000000750b72ca */ /* 0x000fe400000e0000 */
[----:B------:R-:W-:Y:S01]  /*5f50*/  MOV R117, 0xc0000010 ;  /* 0xc000001000757802 */ /* 0x000fe20000000f00 */
[----:B------:R-:W-:Y:S02]  /*5f60*/  WARPGROUP.DEPBAR.LE gsb0, 0x0 ;  /* 0x00008000000079c5 */ /* 0x000fe40000010000 */
[C---:B------:R-:W-:Y:S01]  /*5f70*/  VIADD R24, R122.reuse, 0x2c0 ;  /* 0x000002c07a187836 */ /* 0x040fe20000000000 */
[----:B------:R-:W-:Y:S01]  /*5f80*/  IADD3 R26, R122, 0x240, RZ ;  /* 0x000002407a1a7810 */ /* 0x000fe20007ffe0ff */
[----:B------:R-:W-:Y:S01]  /*5f90*/  IMAD.MOV.U32 R27, RZ, RZ, -0x3ffffff0 ;  /* 0xc0000010ff1b7424 */ /* 0x000fe200078e00ff */
[----:B------:R-:W-:-:S02]  /*5fa0*/  MOV R25, 0xc0000010 ;  /* 0xc000001000197802 */ /* 0x000fc40000000f00 */
[----:B------:R-:W-:Y:S02]  /*5fb0*/  R2UR UR18, R26 ;  /* 0x000000001a1272ca */ /* 0x000fe400000e0000 */
        /* <DEDUP_REMOVED lines=16> */
[----:B------:R-:W-:Y:S01]  /*60c0*/  HGMMA.64x16x16.F32 R104, R24, gdesc[UR4].tnspB, R104, gsb0 ;  /* 0x4020000418687df0 */ /* 0x000fe20008000868 */
[----:B------:R-:W-:Y:S02]  /*60d0*/  R2UR UR6, R116 ;  /* 0x00000000740672ca */ /* 0x000fe400000e0000 */
[----:B------:R-:W-:Y:S01]  /*60e0*/  R2UR UR7, R117 ;  /* 0x00000000750772ca */ /* 0x000fe200000e0000 */
        /* <DEDUP_REMOVED lines=10> */
[----:B------:R-:W-:Y:S01]  /*6190*/  VIADD R28, R122, 0xe0 ;  /* 0x000000e07a1c7836 */ /* 0x000fe20000000000 */
[----:B------:R-:W-:Y:S02]  /*61a0*/  R2UR UR11, R29 ;  /* 0x000000001d0b72ca */ /* 0x000fe400000e0000 */
[----:B------:R-:W-:Y:S01]  /*61b0*/  MOV R29, 0xc0000010 ;  /* 0xc0000010001d7802 */ /* 0x000fe20000000f00 */
        /* <DEDUP_REMOVED lines=12> */
[----:B------:R-:W-:Y:S02]  /*6280*/  MOV R29, 0xc0000010 ;  /* 0xc0000010001d7802 */ /* 0x000fe40000000f00 */
[----:B------:R-:W-:Y:S01]  /*6290*/  R2UR UR26, R28 ;  /* 0x000000001c1a72ca */ /* 0x000fe200000e0000 */
[----:B------:R-:W-:Y:S01]  /*62a0*/  VIADD R28, R122, 0x2e0 ;  /* 0x000002e07a1c7836 */ /* 0x000fe20000000000 */
[----:B------:R-:W-:Y:S01]  /*62b0*/  R2UR UR27, R29 ;  /* 0x000000001d1b72ca */ /* 0x000fe200000e0000 */
[----:B------:R-:W-:Y:S01]  /*62c0*/  IMAD.MOV.U32 R29, RZ, RZ, -0x3ffffff0 ;  /* 0xc0000010ff1d7424 */ /* 0x000fe200078e00ff */
[----:B------:R-:W-:-:S02]  /*62d0*/  WARPGROUP.DEPBAR.LE gsb0, 0x0 ;  /* 0x00008000000079c5 */ /* 0x000fc40000010000 */
[C---:B------:R-:W-:Y:S01]  /*62e0*/  VIADD R26, R122.reuse, 0x1e0 ;  /* 0x000001e07a1a7836 */ /* 0x040fe20000000000 */
[----:B------:R-:W-:Y:S01]  /*62f0*/  IADD3 R24, R122, 0x160, RZ ;  /* 0x000001607a187810 */ /* 0x000fe20007ffe0ff */
[----:B------:R-:W-:Y:S01]  /*6300*/  IMAD.MOV.U32 R27, RZ, RZ, -0x3ffffff0 ;  /* 0xc0000010ff1b7424 */ /* 0x000fe200078e00ff */
[----:B------:R-:W-:Y:S02]  /*6310*/  MOV R25, 0xc0000010 ;  /* 0xc000001000197802 */ /* 0x000fe40000000f00 */
[----:B------:R-:W-:Y:S02]  /*6320*/  R2UR UR18, R24 ;  /* 0x00000000181272ca */ /* 0x000fe400000e0000 */
[----:B------:R-:W-:Y:S02]  /*6330*/  R2UR UR19, R25 ;  /* 0x00000000191372ca */ /* 0x000fe400000e0000 */
[----:B------:R-:W-:Y:S02]  /*6340*/  R2UR UR22, R26 ;  /* 0x000000001a1672ca */ /* 0x000fe400000e0000 */
[----:B------:R-:W-:-:S02]  /*6350*/  R2UR UR23, R27 ;  /* 0x000000001b1772ca */ /* 0x000fc400000e0000 */
        /* <DEDUP_REMOVED lines=8> */
[----:B------:R-:W-:Y:S01]  /*63e0*/  IADD3 R122, R122, 0x360, RZ ;  /* 0x000003607a7a7810 */ /* 0x000fe20007ffe0ff */
[----:B------:R-:W-:Y:S01]  /*63f0*/  FADD R52, R49, R52 ;  /* 0x0000003431347221 */ /* 0x000fe20000000000 */
[----:B------:R-:W-:Y:S01]  /*6400*/  WARPGROUP.ARRIVE ;  /* 0x00000000000079c5 */ /* 0x000fe20000000000 */
[----:B------:R-:W-:-:S02]  /*6410*/  FADD R54, R51, R54 ;  /* 0x0000003633367221 */ /* 0x000fc40000000000 */
[----:B------:R-:W-:Y:S02]  /*6420*/  FADD R115, R52, R31 ;  /* 0x0000001f34737221 */ /* 0x000fe40000000000 */
[----:B------:R-:W-:Y:S01]  /*6430*/  FADD R117, R54, R55 ;  /* 0x0000003736757221 */ /* 0x000fe20000000000 */
[----:B------:R-:W-:Y:S01]  /*6440*/  HGMMA.64x16x16.F32 R104, R24, gdesc[UR8].tnspB, R104, gsb0 ;  /* 0x4020000818687df0 */ /* 0x000fe20008000868 */
[----:B------:R-:W-:Y:S02]  /*6450*/  R2UR UR10, R28 ;  /* 0x000000001c0a72ca */ /* 0x000fe400000e0000 */
[----:B------:R-:W-:Y:S01]  /*6460*/  R2UR UR11, R29 ;  /* 0x000000001d0b72ca */ /* 0x000fe200000e0000 */
[----:B------:R-:W-:Y:S02]  /*6470*/  WARPGROUP.DEPBAR.LE gsb0, 0x0 ;  /* 0x00008000000079c5 */ /* 0x000fe40000010000 */
[----:B------:R-:W-:-:S06]  /*6480*/  WARPGROUP.ARRIVE ;  /* 0x00000000000079c5 */ /* 0x000fcc0000000000 */
[----:B------:R-:W-:Y:S01]  /*6490*/  HGMMA.64x16x16.F32 R96, R24, gdesc[UR4].tnspB, R96, gsb0 ;  /* 0x4020000418607df0 */ /* 0x000fe20008000860 */
[----:B------:R-:W-:Y:S02]  /*64a0*/  R2UR UR6, R122 ;  /* 0x000000007a0672ca */ /* 0x000fe400000e0000 */
[----:B------:R-:W-:Y:S01]  /*64b0*/  R2UR UR7, R123 ;  /* 0x000000007b0772ca */ /* 0x000fe200000e0000 */
        /* <DEDUP_REMOVED lines=16> */
[----:B------:R-:W-:-:S04]  /*65c0*/  SEL R24, R18, RZ, P2 ;  /* 0x000000ff12187207 */ /* 0x000fc80001000000 */
[----:B------:R-:W-:-:S04]  /*65d0*/  LEA R18, R24, R21, 0x3 ;  /* 0x0000001518127211 */ /* 0x000fc800078e18ff */
[----:B------:R-:W-:-:S04]  /*65e0*/  PRMT R18, RZ, 0x654, R18 ;  /* 0x00000654ff127816 */ /* 0x000fc80000000012 */
[----:B------:R1:W-:Y:S01]  /*65f0*/  SYNCS.ARRIVE.TRANS64.RED.A1T0 RZ, [R18+URZ], RZ ;  /* 0x000000ff12ff79a7 */ /* 0x0003e2000810043f */
[----:B------:R-:W-:Y:S05]  /*6600*/  @P1 BRA `(.L_x_32) ;  /* 0x00000004002c1947 */ /* 0x000fea0003800000 */
[----:B------:R-:W-:Y:S01]  /*6610*/  ISETP.LT.OR P1, PT, R6, 0x1, !P0 ;  /* 0x000000010600780c */ /* 0x000fe20004721670 */
[----:B------:R-:W-:-:S12]  /*6620*/  BSSY B0, `(.L_x_33) ;  /* 0x0000048000007945 */ /* 0x000fd80003800000 */
[----:B------:R-:W-:Y:S05]  /*6630*/  @P1 BRA `(.L_x_34) ;  /* 0x0000000400181947 */ /* 0x000fea0003800000 */
[----:B-1----:R-:W-:Y:S01]  /*6640*/  IMAD R18, R3, 0x8, R2 ;  /* 0x0000000803127824 */ /* 0x002fe200078e0202 */
[----:B------:R-:W-:Y:S02]  /*6650*/  SHF.L.U32 R25, R5, 0x1f, RZ ;  /* 0x0000001f05197819 */ /* 0x000fe400000006ff */
[----:B------:R-:W-:Y:S02]  /*6660*/  ISETP.NE.AND P2, PT, R16, RZ, PT ;  /* 0x000000ff1000720c */ /* 0x000fe40003f45270 */
[----:B------:R-:W1:Y:S02]  /*6670*/  SYNCS.PHASECHK.TRANS64.TRYWAIT P1, [R18+URZ+0x11820], R25 ;  /* 0x01182019120075a7 */ /* 0x000e64000802017f */
[----:B-1----:R-:W-:Y:S09]  /*6680*/  @!P1 BRA `(.L_x_35) ;  /* 0x00000024006c9947 */ /* 0x002ff20003800000 */
.L_x_80:
[----:B------:R-:W-:Y:S05]  /*6690*/  @P2 BRA `(.L_x_36) ;  /* 0x0000000000142947 */ /* 0x000fea0003800000 */
[----:B------:R-:W-:Y:S02]  /*66a0*/  ISETP.NE.AND P1, PT, R20, RZ, PT ;  /* 0x000000ff1400720c */ /* 0x000fe40003f25270 */
[----:B-1----:R-:W-:-:S04]  /*66b0*/  MOV R25, 0x3800 ;  /* 0x0000380000197802 */ /* 0x002fc80000000f00 */
[----:B------:R2:W-:Y:S07]  /*66c0*/  SYNCS.ARRIVE.TRANS64 RZ, [R18+URZ+0x11800], R25 ;  /* 0x0118001912ff79a7 */ /* 0x0005ee000800003f */
[----:B------:R-:W-:Y:S05]  /*66d0*/  @!P1 BRA `(.L_x_36) ;  /* 0x0000000000049947 */ /* 0x000fea0003800000 */
[----:B------:R-:W-:Y:S01]  /*66e0*/  BPT.TRAP 0x1 ;  /* 0x000000040000795c */ /* 0x000fe20000300000 */
.L_x_36:
        /* <DEDUP_REMOVED lines=9> */
[----:B------:R-:W-:Y:S01]  /*6780*/  VIADD R3, R3, 0x1 ;  /* 0x0000000103037836 */ /* 0x000fe20000000000 */
[----:B------:R-:W-:Y:S01]  /*6790*/  UMOV UR58, URZ ;  /* 0x0000003f003a7c82 */ /* 0x000fe20008000000 */
[----:B------:R-:W-:Y:S01]  /*67a0*/  UMOV UR50, 0x10 ;  /* 0x0000001000327882 */ /* 0x000fe20000000000 */
[----:B------:R-:W-:Y:S01]  /*67b0*/  UMOV UR52, UR60 ;  /* 0x0000003c00347c82 */ /* 0x000fe20008000000 */
[----:B------:R-:W-:Y:S01]  /*67c0*/  UMOV UR53, UR61 ;  /* 0x0000003d00357c82 */ /* 0x000fe20008000000 */
[----:B------:R-:W-:Y:S01]  /*67d0*/  UIADD3 UR57, UR57, 0x11800, URZ ;  /* 0x0001180039397890 */ /* 0x000fe2000fffe03f */
[----:B------:R-:W-:Y:S01]  /*67e0*/  ISETP.NE.AND P1, PT, R3, 0x4, PT ;  /* 0x000000040300780c */ /* 0x000fe20003f25270 */
[----:B------:R-:W-:Y:S01]  /*67f0*/  USHF.L.U32 UR59, UR59, 0x6, URZ ;  /* 0x000000063b3b7899 */ /* 0x000fe2000800063f */
[----:B------:R-:W-:Y:S01]  /*6800*/  IADD3 R7, R7, 0x1, RZ ;  /* 0x0000000107077810 */ /* 0x000fe20007ffe0ff */
        /* <DEDUP_REMOVED lines=33> */
[----:B------:R-:W-:Y:S01]  /*6a20*/  UMOV UR19, UR59 ;  /* 0x0000003b00137c82 */ /* 0x000fe20008000000 */
[----:B------:R2:W-:Y:S01]  /*6a30*/  UTMALDG.4D [UR32], [UR30], desc[UR22] ;  /* 0x000016201e0075b4 */ /* 0x0005e20008019000 */
[----:B------:R2:W-:Y:S01]  /*6a40*/  UTMALDG.4D [UR24], [UR30], desc[UR22] ;  /* 0x000016181e0075b4 */ /* 0x0005e20008019000 */
[----:B------:R2:W-:Y:S01]  /*6a50*/  UTMALDG.4D [UR16], [UR30], desc[UR22] ;  /* 0x000016101e0075b4 */ /* 0x0005e20008019000 */
[----:B-1----:R-:W-:Y:S01]  /*6a60*/  UIADD3 UR8, UR6, 0x6800, URZ ;  /* 0x0000680006087890 */ /* 0x002fe2000fffe03f */
[----:B------:R-:W-:-:S08]  /*6a70*/  UMOV UR10, 0x60 ;  /* 0x00000060000a7882 */ /* 0x000fd00000000000 */
[----:B------:R2:W-:Y:S02]  /*6a80*/  UTMALDG.4D [UR8], [UR30], desc[UR22] ;  /* 0x000016081e0075b4 */ /* 0x0005e40008019000 */
[----:B--2---:R-:W-:Y:S01]  /*6a90*/  NOP ;  /* 0x0000000000007918 */ /* 0x004fe20000000000 */
.L_x_34:
[----:B------:R-:W-:Y:S05]  /*6aa0*/  BSYNC B0 ;  /* 0x0000000000007941 */ /* 0x000fea0003800000 */
.L_x_33:
[----:B------:R-:W-:-:S07]  /*6ab0*/  VIADD R6, R6, 0xffffffff ;  /* 0xffffffff06067836 */ /* 0x000fce0000000000 */
.L_x_32:
[----:B------:R-:W-:Y:S01]  /*6ac0*/  ISETP.GT.AND P3, PT, R19, 0x2, PT ;  /* 0x000000021300780c */ /* 0x000fe20003f64270 */
[----:B-1----:R-:W-:Y:S01]  /*6ad0*/  VIADD R18, R24, 0x1 ;  /* 0x0000000118127836 */ /* 0x002fe20000000000 */
[----:B------:R-:W-:Y:S01]  /*6ae0*/  IADD3 R17, R17, 0x1, RZ ;  /* 0x0000000111117810 */ /* 0x000fe20007ffe0ff */
[----:B------:R-:W-:Y:S01]  /*6af0*/  IMAD.MOV.U32 R123, RZ, RZ, R4 ;  /* 0x000000ffff7b7224 */ /* 0x000fe200078e0004 */
[----:B------:R-:W-:Y:S02]  /*6b00*/  IADD3 R19, R19, -0x1, RZ ;  /* 0xffffffff13137810 */ /* 0x000fe40007ffe0ff */
[----:B------:R-:W-:Y:S02]  /*6b10*/  ISETP.NE.AND P1, PT, R17, 0x4, PT ;  /* 0x000000041100780c */ /* 0x000fe40003f25270 */
[----:B------:R-:W-:Y:S02]  /*6b20*/  ISETP.NE.AND P2, PT, R18, 0x4, PT ;  /* 0x000000041200780c */ /* 0x000fe40003f45270 */
[----:B------:R-:W-:-:S02]  /*6b30*/  SEL R25, RZ, 0x1, P1 ;  /* 0x00000001ff197807 */ /* 0x000fc40000800000 */
[----:B------:R-:W-:Y:S02]  /*6b40*/  MOV R125, R9 ;  /* 0x00000009007d7202 */ /* 0x000fe40000000f00 */
[----:B------:R-:W-:Y:S02]  /*6b50*/  LOP3.LUT R0, R0, R25, RZ, 0x3c, !PT ;  /* 0x0000001900007212 */ /* 0x000fe400078e3cff */
[----:B------:R-:W-:Y:S02]  /*6b60*/  SEL R17, R17, RZ, P1 ;  /* 0x000000ff11117207 */ /* 0x000fe40000800000 */
[----:B------:R-:W-:Y:S01]  /*6b70*/  SEL R18, R18, RZ, P2 ;  /* 0x000000ff12127207 */ /* 0x000fe20001000000 */
[----:B------:R-:W-:Y:S06]  /*6b80*/  @P3 BRA `(.L_x_37) ;  /* 0xffffffd000183947 */ /* 0x000fec000383ffff */
.L_x_24:
[----:B------:R-:W-:Y:S05]  /*6b90*/  WARPSYNC.ALL ;  /* 0x0000000000007948 */ /* 0x000fea0003800000 */
[----:B------:R-:W2:Y:S01]  /*6ba0*/  SHFL.BFLY PT, R0, R115, 0x1, 0x1f ;  /* 0x0c201f0073007f89 */ /* 0x000ea200000e0000 */
[----:B------:R-:W-:Y:S01]  /*6bb0*/  BSSY B0, `(.L_x_38) ;  /* 0x0000022000007945 */ /* 0x000fe20003800000 */
[----:B------:R-:W-:Y:S01]  /*6bc0*/  IMAD.MOV.U32 R5, RZ, RZ, 0x7f800000 ;  /* 0x7f800000ff057424 */ /* 0x000fe200078e00ff */
[----:B------:R-:W-:Y:S01]  /*6bd0*/  MOV R18, 0x3f800000 ;  /* 0x3f80000000127802 */ /* 0x000fe20000000f00 */
[----:B------:R-:W3:Y:S01]  /*6be0*/  SHFL.BFLY PT, R6, R117, 0x1, 0x1f ;  /* 0x0c201f0075067f89 */ /* 0x000ee200000e0000 */
[----:B------:R-:W-:Y:S01]  /*6bf0*/  MOV R8, 0x7f800000 ;  /* 0x7f80000000087802 */ /* 0x000fe20000000f00 */
[----:B--2---:R-:W-:Y:S01]  /*6c00*/  FADD R0, R0, R115 ;  /* 0x0000007300007221 */ /* 0x004fe20000000000 */
[----:B---3--:R-:W-:-:S04]  /*6c10*/  FADD R19, R6, R117 ;  /* 0x0000007506137221 */ /* 0x008fc80000000000 */
[----:B------:R-:W2:Y:S04]  /*6c20*/  SHFL.BFLY PT, R3, R0, 0x2, 0x1f ;  /* 0x0c401f0000037f89 */ /* 0x000ea800000e0000 */
[----:B------:R-:W1:Y:S01]  /*6c30*/  SHFL.BFLY PT, R20, R19, 0x2, 0x1f ;  /* 0x0c401f0013147f89 */ /* 0x000e6200000e0000 */
[C---:B--2---:R-:W-:Y:S01]  /*6c40*/  FSETP.NE.AND P0, PT, R0.reuse, -R3, PT ;  /* 0x800000030000720b */ /* 0x044fe20003f05000 */
[----:B------:R-:W-:Y:S01]  /*6c50*/  FADD R0, R0, R3 ;  /* 0x0000000300007221 */ /* 0x000fe20000000000 */
[----:B------:R-:W-:Y:S02]  /*6c60*/  IMAD.MOV.U32 R3, RZ, RZ, 0x3f800000 ;  /* 0x3f800000ff037424 */ /* 0x000fe400078e00ff */
[----:B-1----:R-:W-:-:S09]  /*6c70*/  FADD R17, R19, R20 ;  /* 0x0000001413117221 */ /* 0x002fd20000000000 */
[----:B------:R-:W-:Y:S05]  /*6c80*/  @!P0 BRA `(.L_x_39) ;  /* 0x0000000000508947 */ /* 0x000fea0003800000 */
[----:B------:R-:W-:Y:S01]  /*6c90*/  VIADD R3, R0, 0x1800000 ;  /* 0x0180000000037836 */ /* 0x000fe20000000000 */
[----:B------:R-:W-:Y:S04]  /*6ca0*/  BSSY B1, `(.L_x_40) ;  /* 0x000000b000017945 */ /* 0x000fe80003800000 */
[----:B------:R-:W-:-:S04]  /*6cb0*/  LOP3.LUT R3, R3, 0x7f800000, RZ, 0xc0, !PT ;  /* 0x7f80000003037812 */ /* 0x000fc800078ec0ff */
[----:B------:R-:W-:-:S13]  /*6cc0*/  ISETP.GT.U32.AND P0, PT, R3, 0x1ffffff, PT ;  /* 0x01ffffff0300780c */ /* 0x000fda0003f04070 */
[----:B------:R-:W-:Y:S05]  /*6cd0*/  @P0 BRA `(.L_x_41) ;  /* 0x00000000000c0947 */ /* 0x000fea0003800000 */
[----:B------:R-:W-:-:S07]  /*6ce0*/  MOV R6, 0x6d00 ;  /* 0x00006d0000067802 */ /* 0x000fce0000000f00 */
[----:B------:R-:W-:Y:S05]  /*6cf0*/  CALL.REL.NOINC `($__internal_0_$__cuda_sm20_rcp_rn_f32_slowpath) ;  /* 0x0000001c00e47944 */ /* 0x000fea0003c00000 */
[----:B------:R-:W-:Y:S05]  /*6d00*/  BRA `(.L_x_42) ;  /* 0x0000000000107947 */ /* 0x000fea0003800000 */
.L_x_41:
[----:B------:R-:W1:Y:S02]  /*6d10*/  MUFU.RCP R3, R0 ;  /* 0x0000000000037308 */ /* 0x000e640000001000 */
[----:B-1----:R-:W-:-:S04]  /*6d20*/  FFMA R6, R0, R3, -1 ;  /* 0xbf80000000067423 */ /* 0x002fc80000000003 */
[----:B------:R-:W-:-:S04]  /*6d30*/  FADD.FTZ R6, -R6, -RZ ;  /* 0x800000ff06067221 */ /* 0x000fc80000010100 */
[----:B------:R-:W-:-:S07]  /*6d40*/  FFMA R3, R3, R6, R3 ;  /* 0x0000000603037223 */ /* 0x000fce0000000003 */
.L_x_42:
[----:B------:R-:W-:Y:S05]  /*6d50*/  BSYNC B1 ;  /* 0x0000000000017941 */ /* 0x000fea0003800000 */
.L_x_40:
[----:B------:R-:W-:Y:S01]  /*6d60*/  FSETP.GEU.AND P0, PT, |R0|, 1.175494350822287508e-38, PT ;  /* 0x008000000000780b */ /* 0x000fe20003f0e200 */
[----:B------:R-:W-:-:S12]  /*6d70*/  ULDC UR6, c[0x0][0x600] ;  /* 0x0001800000067ab9 */ /* 0x000fd80000000800 */
[----:B------:R-:W-:-:S04]  /*6d80*/  @!P0 FMUL R0, R0, 16777216 ;  /* 0x4b80000000008820 */ /* 0x000fc80000400000 */
[----:B------:R-:W1:Y:S02]  /*6d90*/  MUFU.LG2 R6, R0 ;  /* 0x0000000000067308 */ /* 0x000e640000000c00 */
[----:B-1----:R-:W-:-:S04]  /*6da0*/  @!P0 FADD R6, R6, -24 ;  /* 0xc1c0000006068421 */ /* 0x002fc80000000000 */
[----:B------:R-:W-:-:S04]  /*6db0*/  FMUL R7, R6, 0.69314718246459960938 ;  /* 0x3f31721806077820 */ /* 0x000fc80000400000 */
[----:B------:R-:W-:-:S07]  /*6dc0*/  FFMA R8, R4, UR6, R7 ;  /* 0x0000000604087c23 */ /* 0x000fce0008000007 */
.L_x_39:
[----:B------:R-:W-:Y:S05]  /*6dd0*/  BSYNC B0 ;  /* 0x0000000000007941 */ /* 0x000fea0003800000 */
.L_x_38:
[----:B------:R-:W-:Y:S01]  /*6de0*/  FSETP.NE.AND P0, PT, R19, -R20, PT ;  /* 0x800000141300720b */ /* 0x000fe20003f05000 */
[----:B------:R-:W-:Y:S01]  /*6df0*/  ULDC UR4, c[0x0][0x608] ;  /* 0x0001820000047ab9 */ /* 0x000fe20000000800 */
[----:B------:R-:W-:Y:S01]  /*6e00*/  BSSY B0, `(.L_x_43) ;  /* 0x0000035000007945 */ /* 0x000fe20003800000 */
[----:B------:R-:W-:-:S04]  /*6e10*/  FMUL R3, R3, UR4 ;  /* 0x0000000403037c20 */ /* 0x000fc80008400000 */
        /* <DEDUP_REMOVED lines=28> */
[----:B------:R-:W-:Y:S06]  /*6fe0*/  @!P0 BRA `(.L_x_44) ;  /* 0x0000000000588947 */ /* 0x000fec0003800000 */
[----:B------:R-:W-:Y:S01]  /*6ff0*/  IADD3 R0, R17, 0x1800000, RZ ;  /* 0x0180000011007810 */ /* 0x000fe20007ffe0ff */
[----:B------:R-:W-:Y:S03]  /*7000*/  BSSY B1, `(.L_x_45) ;  /* 0x000000d000017945 */ /* 0x000fe60003800000 */
[----:B------:R-:W-:-:S04]  /*7010*/  LOP3.LUT R0, R0, 0x7f800000, RZ, 0xc0, !PT ;  /* 0x7f80000000007812 */ /* 0x000fc800078ec0ff */
[----:B------:R-:W-:-:S13]  /*7020*/  ISETP.GT.U32.AND P0, PT, R0, 0x1ffffff, PT ;  /* 0x01ffffff0000780c */ /* 0x000fda0003f04070 */
[----:B------:R-:W-:Y:S05]  /*7030*/  @P0 BRA `(.L_x_46) ;  /* 0x0000000000140947 */ /* 0x000fea0003800000 */
[----:B------:R-:W-:Y:S01]  /*7040*/  IMAD.MOV.U32 R0, RZ, RZ, R17 ;  /* 0x000000ffff007224 */ /* 0x000fe200078e0011 */
[----:B------:R-:W-:-:S07]  /*7050*/  MOV R6, 0x7070 ;  /* 0x0000707000067802 */ /* 0x000fce0000000f00 */
[----:B------:R-:W-:Y:S05]  /*7060*/  CALL.REL.NOINC `($__internal_0_$__cuda_sm20_rcp_rn_f32_slowpath) ;  /* 0x0000001c00087944 */ /* 0x000fea0003c00000 */
[----:B------:R-:W-:Y:S01]  /*7070*/  MOV R18, R3 ;  /* 0x0000000300127202 */ /* 0x000fe20000000f00 */
[----:B------:R-:W-:Y:S06]  /*7080*/  BRA `(.L_x_47) ;  /* 0x0000000000107947 */ /* 0x000fec0003800000 */
.L_x_46:
[----:B------:R-:W1:Y:S02]  /*7090*/  MUFU.RCP R18, R17 ;  /* 0x0000001100127308 */ /* 0x000e640000001000 */
[----:B-1----:R-:W-:-:S04]  /*70a0*/  FFMA R0, R17, R18, -1 ;  /* 0xbf80000011007423 */ /* 0x002fc80000000012 */
[----:B------:R-:W-:-:S04]  /*70b0*/  FADD.FTZ R3, -R0, -RZ ;  /* 0x800000ff00037221 */ /* 0x000fc80000010100 */
[----:B------:R-:W-:-:S07]  /*70c0*/  FFMA R18, R18, R3, R18 ;  /* 0x0000000312127223 */ /* 0x000fce0000000012 */
.L_x_47:
[----:B------:R-:W-:Y:S05]  /*70d0*/  BSYNC B1 ;  /* 0x0000000000017941 */ /* 0x000fea0003800000 */
.L_x_45:
[----:B------:R-:W-:Y:S01]  /*70e0*/  FSETP.GEU.AND P0, PT, |R17|, 1.175494350822287508e-38, PT ;  /* 0x008000001100780b */ /* 0x000fe20003f0e200 */
[----:B------:R-:W-:-:S12]  /*70f0*/  ULDC UR4, c[0x0][0x600] ;  /* 0x0001800000047ab9 */ /* 0x000fd80000000800 */
[----:B------:R-:W-:-:S04]  /*7100*/  @!P0 FMUL R17, R17, 16777216 ;  /* 0x4b80000011118820 */ /* 0x000fc80000400000 */
[----:B------:R-:W1:Y:S02]  /*7110*/  MUFU.LG2 R0, R17 ;  /* 0x0000001100007308 */ /* 0x000e640000000c00 */
[----:B-1----:R-:W-:-:S04]  /*7120*/  @!P0 FADD R0, R0, -24 ;  /* 0xc1c0000000008421 */ /* 0x002fc80000000000 */
[----:B------:R-:W-:-:S04]  /*7130*/  FMUL R0, R0, 0.69314718246459960938 ;  /* 0x3f31721800007820 */ /* 0x000fc80000400000 */
[----:B------:R-:W-:-:S07]  /*7140*/  FFMA R5, R9, UR4, R0 ;  /* 0x0000000409057c23 */ /* 0x000fce0008000000 */
.L_x_44:
[----:B------:R-:W-:Y:S05]  /*7150*/  BSYNC B0 ;  /* 0x0000000000007941 */ /* 0x000fea0003800000 */
.L_x_43:
[----:B------:R-:W1:Y:S01]  /*7160*/  S2R R3, SR_TID.X ;  /* 0x0000000000037919 */ /* 0x000e620000002100 */
[----:B------:R-:W-:Y:S01]  /*7170*/  ULDC UR4, c[0x0][0x608] ;  /* 0x0001820000047ab9 */ /* 0x000fe20000000800 */
[----:B------:R-:W-:Y:S01]  /*7180*/  ULDC.64 UR6, c[0x0][0x208] ;  /* 0x0000820000067ab9 */ /* 0x000fe20000000a00 */
[----:B------:R-:W-:Y:S01]  /*7190*/  FMUL R0, R18, UR4 ;  /* 0x0000000412007c20 */ /* 0x000fe20008400000 */
[----:B------:R-:W-:Y:S01]  /*71a0*/  BSSY B0, `(.L_x_48) ;  /* 0x0000027000007945 */ /* 0x000fe20003800000 */
[----:B------:R-:W-:Y:S02]  /*71b0*/  SHF.R.U32.HI R19, RZ, 0x5, R16 ;  /* 0x00000005ff137819 */ /* 0x000fe40000011610 */
        /* <DEDUP_REMOVED lines=16> */
[----:B-1----:R-:W-:-:S13]  /*72c0*/  LOP3.LUT P0, R18, R3, 0x3, RZ, 0xc0, !PT ;  /* 0x0000000303127812 */ /* 0x002fda000780c0ff */
[----:B------:R-:W-:Y:S05]  /*72d0*/  @P0 BRA `(.L_x_49) ;  /* 0x00000000004c0947 */ /* 0x000fea0003800000 */
[----:B------:R-:W-:Y:S01]  /*72e0*/  SHF.R.U32.HI R3, RZ, 0x2, R3 ;  /* 0x00000002ff037819 */ /* 0x000fe20000011603 */
[----:B------:R-:W-:Y:S01]  /*72f0*/  IMAD.SHL.U32 R4, R19, 0x10, RZ ;  /* 0x0000001013047824 */ /* 0x000fe200078e00ff */
[----:B------:R-:W-:Y:S02]  /*7300*/  ULDC.64 UR4, c[0x0][0x688] ;  /* 0x0001a20000047ab9 */ /* 0x000fe40000000a00 */
[----:B------:R-:W-:Y:S01]  /*7310*/  LOP3.LUT R3, R3, 0x7, RZ, 0xc0, !PT ;  /* 0x0000000703037812 */ /* 0x000fe200078ec0ff */
[----:B------:R-:W-:-:S03]  /*7320*/  UIMAD UR4, UR60, UR4, UR43 ;  /* 0x000000043c0472a4 */ /* 0x000fc6000f8e022b */
[----:B------:R-:W-:Y:S01]  /*7330*/  LOP3.LUT R3, R4, 0xfffffff0, R3, 0xe2, !PT ;  /* 0xfffffff004037812 */ /* 0x000fe200078ee203 */
[----:B------:R-:W-:-:S03]  /*7340*/  UIMAD UR4, UR61, UR5, UR4 ;  /* 0x000000053d0472a4 */ /* 0x000fc6000f8e0204 */
[C---:B------:R-:W-:Y:S01]  /*7350*/  IADD3 R4, R3.reuse, UR43, RZ ;  /* 0x0000002b03047c10 */ /* 0x040fe2000fffe0ff */
[----:B------:R-:W-:Y:S02]  /*7360*/  ULDC UR5, c[0x0][0x288] ;  /* 0x0000a20000057ab9 */ /* 0x000fe40000000800 */
[----:B------:R-:W-:Y:S02]  /*7370*/  IADD3 R3, P2, R3, UR4, RZ ;  /* 0x0000000403037c10 */ /* 0x000fe4000ff5e0ff */
[C---:B------:R-:W-:Y:S01]  /*7380*/  VIADD R6, R4.reuse, 0x8 ;  /* 0x0000000804067836 */ /* 0x040fe20000000000 */
[----:B------:R-:W-:Y:S02]  /*7390*/  ISETP.GE.U32.AND P0, PT, R4, UR5, PT ;  /* 0x0000000504007c0c */ /* 0x000fe4000bf06070 */
[----:B------:R-:W-:Y:S02]  /*73a0*/  IADD3.X R4, RZ, RZ, RZ, P2, !PT ;  /* 0x000000ffff047210 */ /* 0x000fe400017fe4ff */
[----:B------:R-:W-:Y:S01]  /*73b0*/  ISETP.GE.U32.AND P1, PT, R6, UR5, PT ;  /* 0x0000000506007c0c */ /* 0x000fe2000bf26070 */
[----:B------:R-:W-:-:S02]  /*73c0*/  ULDC.64 UR4, c[0x0][0x680] ;  /* 0x0001a00000047ab9 */ /* 0x000fc40000000a00 */
[----:B------:R-:W-:-:S04]  /*73d0*/  LEA R6, P2, R3, UR4, 0x2 ;  /* 0x0000000403067c11 */ /* 0x000fc8000f8410ff */
[----:B------:R-:W-:-:S05]  /*73e0*/  LEA.HI.X R7, R3, UR5, R4, 0x2, P2 ;  /* 0x0000000503077c11 */ /* 0x000fca00090f1404 */
[----:B------:R1:W-:Y:S04]  /*73f0*/  @!P0 STG.E desc[UR6][R6.64], R8 ;  /* 0x0000000806008986 */ /* 0x0003e8000c101906 */
[----:B------:R1:W-:Y:S02]  /*7400*/  @!P1 STG.E desc[UR6][R6.64+0x20], R5 ;  /* 0x0000200506009986 */ /* 0x0003e4000c101906 */
.L_x_49:
[----:B------:R-:W-:Y:S05]  /*7410*/  BSYNC B0 ;  /* 0x0000000000007941 */ /* 0x000fea0003800000 */
.L_x_48:
[----:B------:R-:W-:Y:S01]  /*7420*/  ULDC.64 UR4, c[0x0][0x730] ;  /* 0x0001cc0000047ab9 */ /* 0x000fe20000000a00 */
[-C--:B------:R-:W-:Y:S01]  /*7430*/  FMUL R74, R74, R0.reuse ;  /* 0x000000004a4a7220 */ /* 0x080fe20000400000 */
[----:B------:R-:W-:Y:S01]  /*7440*/  ISETP.NE.U32.AND P0, PT, RZ, UR4, PT ;  /* 0x00000004ff007c0c */ /* 0x000fe2000bf05070 */
[-C--:B------:R-:W-:Y:S01]  /*7450*/  FMUL R75, R75, R0.reuse ;  /* 0x000000004b4b7220 */ /* 0x080fe20000400000 */
[-C--:B------:R-:W-:Y:S01]  /*7460*/  FMUL R78, R78, R0.reuse ;  /* 0x000000004e4e7220 */ /* 0x080fe20000400000 */
[-C--:B------:R-:W-:Y:S01]  /*7470*/  FMUL R79, R79, R0.reuse ;  /* 0x000000004f4f7220 */ /* 0x080fe20000400000 */
[----:B------:R-:W-:Y:S01]  /*7480*/  ISETP.NE.AND.EX P0, PT, RZ, UR5, PT, P0 ;  /* 0x00000005ff007c0c */ /* 0x000fe2000bf05300 */
[-C--:B------:R-:W-:Y:S01]  /*7490*/  FMUL R66, R66, R0.reuse ;  /* 0x0000000042427220 */ /* 0x080fe20000400000 */
[-C--:B------:R-:W-:Y:S01]  /*74a0*/  FMUL R67, R67, R0.reuse ;  /* 0x0000000043437220 */ /* 0x080fe20000400000 */
[-C--:B------:R-:W-:Y:S01]  /*74b0*/  FMUL R70, R70, R0.reuse ;  /* 0x0000000046467220 */ /* 0x080fe20000400000 */
[-C--:B------:R-:W-:Y:S01]  /*74c0*/  FMUL R71, R71, R0.reuse ;  /* 0x0000000047477220 */ /* 0x080fe20000400000 */
[-C--:B------:R-:W-:Y:S01]  /*74d0*/  FMUL R58, R58, R0.reuse ;  /* 0x000000003a3a7220 */ /* 0x080fe20000400000 */
[-C--:B------:R-:W-:Y:S01]  /*74e0*/  FMUL R59, R59, R0.reuse ;  /* 0x000000003b3b7220 */ /* 0x080fe20000400000 */
[-C--:B------:R-:W-:Y:S01]  /*74f0*/  FMUL R62, R62, R0.reuse ;  /* 0x000000003e3e7220 */ /* 0x080fe20000400000 */
[----:B------:R-:W-:-:S05]  /*7500*/  FMUL R63, R63, R0 ;  /* 0x000000003f3f7220 */ /* 0x000fca0000400000 */
[----:B------:R-:W-:Y:S05]  /*7510*/  @P0 BRA `(.L_x_50) ;  /* 0x0000000000200947 */ /* 0x000fea0003800000 */
[----:B------:R-:W-:Y:S02]  /*7520*/  ULDC.64 UR4, c[0x0][0x728] ;  /* 0x0001ca0000047ab9 */ /* 0x000fe40000000a00 */
[----:B------:R-:W-:-:S04]  /*7530*/  ISETP.NE.U32.AND P0, PT, RZ, UR4, PT ;  /* 0x00000004ff007c0c */ /* 0x000fc8000bf05070 */
[----:B------:R-:W-:-:S13]  /*7540*/  ISETP.NE.AND.EX P0, PT, RZ, UR5, PT, P0 ;  /* 0x00000005ff007c0c */ /* 0x000fda000bf05300 */
[----:B------:R-:W-:Y:S05]  /*7550*/  @!P0 BRA `(.L_x_51) ;  /* 0x00000000000c8947 */ /* 0x000fea0003800000 */
[----:B-1----:R-:W1:Y:S02]  /*7560*/  LDC.64 R4, c[0x0][0x728] ;  /* 0x0001ca00ff047b82 */ /* 0x002e640000000a00 */
[----:B-1----:R3:W5:Y:S01]  /*7570*/  LDG.E R17, desc[UR6][R4.64] ;  /* 0x0000000604117981 */ /* 0x002762000c1e1900 */
[----:B------:R-:W-:Y:S05]  /*7580*/  BRA `(.L_x_50) ;  /* 0x0000000000047947 */ /* 0x000fea0003800000 */
.L_x_51:
[----:B------:R-:W2:Y:S02]  /*7590*/  LDC R17, c[0x0][0x720] ;  /* 0x0001c800ff117b82 */ /* 0x000ea40000000800 */
.L_x_50:
[----:B------:R-:W-:-:S04]  /*75a0*/  MOV R0, RZ ;  /* 0x000000ff00007202 */ /* 0x000fc80000000f00 */
[----:B------:R-:W-:-:S13]  /*75b0*/  LOP3.LUT P0, RZ, R0, 0x9f, RZ, 0xc0, !PT ;  /* 0x0000009f00ff7812 */ /* 0x000fda000780c0ff */
[----:B------:R-:W-:Y:S05]  /*75c0*/  @!P0 BRA `(.L_x_52) ;  /* 0x0000000000408947 */ /* 0x000fea0003800000 */
[----:B------:R-:W-:Y:S01]  /*75d0*/  MOV R14, 0x0 ;  /* 0x00000000000e7802 */ /* 0x000fe20000000f00 */
[----:B------:R-:W-:Y:S01]  /*75e0*/  ULDC.64 UR4, c[0x4][0x70] ;  /* 0x01001c0000047ab9 */ /* 0x000fe20000000a00 */
[----:B------:R-:W-:Y:S01]  /*75f0*/  ULDC.64 UR6, c[0x4][0x8] ;  /* 0x0100020000067ab9 */ /* 0x000fe20000000a00 */
[----:B---3--:R-:W-:Y:S01]  /*7600*/  IMAD.U32 R4, RZ, RZ, UR4 ;  /* 0x00000004ff047e24 */ /* 0x008fe2000f8e00ff */
[----:B-1----:R-:W-:Y:S01]  /*7610*/  MOV R5, UR5 ;  /* 0x0000000500057c02 */ /* 0x002fe20008000f00 */
[----:B------:R-:W-:Y:S01]  /*7620*/  ULDC.64 UR4, c[0x4][0x78] ;  /* 0x01001e0000047ab9 */ /* 0x000fe20000000a00 */
[----:B------:R-:W1:Y:S01]  /*7630*/  LDC.64 R14, c[0x4][R14] ;  /* 0x010000000e0e7b82 */ /* 0x000e620000000a00 */
[----:B------:R-:W-:Y:S01]  /*7640*/  IMAD.U32 R6, RZ, RZ, UR4 ;  /* 0x00000004ff067e24 */ /* 0x000fe2000f8e00ff */
[----:B------:R-:W-:Y:S01]  /*7650*/  MOV R7, UR5 ;  /* 0x0000000500077c02 */ /* 0x000fe20008000f00 */
[----:B------:R-:W-:Y:S01]  /*7660*/  IMAD.U32 R10, RZ, RZ, UR6 ;  /* 0x00000006ff0a7e24 */ /* 0x000fe2000f8e00ff */
[----:B------:R-:W-:Y:S01]  /*7670*/  MOV R11, UR7 ;  /* 0x00000007000b7c02 */ /* 0x000fe20008000f00 */
[----:B------:R-:W-:Y:S01]  /*7680*/  IMAD.MOV.U32 R8, RZ, RZ, 0x70 ;  /* 0x00000070ff087424 */ /* 0x000fe200078e00ff */
[----:B------:R-:W-:Y:S01]  /*7690*/  MOV R12, 0x1 ;  /* 0x00000001000c7802 */ /* 0x000fe20000000f00 */
[----:B------:R-:W-:-:S07]  /*76a0*/  IMAD.MOV.U32 R13, RZ, RZ, RZ ;  /* 0x000000ffff0d7224 */ /* 0x000fce00078e00ff */
[----:B------:R-:W-:-:S07]  /*76b0*/  LEPC R20, `(.L_x_52) ;  /* 0x000000001014794e */ /* 0x000fce0000000000 */
[----:B-12--5:R-:W-:Y:S05]  /*76c0*/  CALL.ABS.NOINC R14 ;  /* 0x000000000e007343 */ /* 0x026fea0003c00000 */
.L_x_52:
[----:B------:R-:W-:-:S13]  /*76d0*/  LOP3.LUT P0, RZ, R2, 0x9f, RZ, 0xc0, !PT ;  /* 0x0000009f02ff7812 */ /* 0x000fda000780c0ff */
[----:B------:R-:W-:Y:S05]  /*76e0*/  @!P0 BRA `(.L_x_53) ;  /* 0x0000000000408947 */ /* 0x000fea0003800000 */
[----:B------:R-:W-:Y:S01]  /*76f0*/  MOV R14, 0x0 ;  /* 0x00000000000e7802 */ /* 0x000fe20000000f00 */
[----:B------:R-:W-:Y:S01]  /*7700*/  ULDC.64 UR4, c[0x4][0x70] ;  /* 0x01001c0000047ab9 */ /* 0x000fe20000000a00 */
[----:B------:R-:W-:Y:S01]  /*7710*/  ULDC.64 UR6, c[0x4][0x78] ;  /* 0x01001e0000067ab9 */ /* 0x000fe20000000a00 */
[----:B---3--:R-:W-:Y:S01]  /*7720*/  MOV R4, UR4 ;  /* 0x0000000400047c02 */ /* 0x008fe20008000f00 */
[----:B-1----:R-:W-:Y:S01]  /*7730*/  IMAD.U32 R5, RZ, RZ, UR5 ;  /* 0x00000005ff057e24 */ /* 0x002fe2000f8e00ff */
[----:B------:R-:W-:Y:S01]  /*7740*/  ULDC.64 UR4, c[0x4][0x10] ;  /* 0x0100040000047ab9 */ /* 0x000fe20000000a00 */
[----:B------:R-:W1:Y:S01]  /*7750*/  LDC.64 R14, c[0x4][R14] ;  /* 0x010000000e0e7b82 */ /* 0x000e620000000a00 */
[----:B------:R-:W-:Y:S01]  /*7760*/  MOV R6, UR6 ;  /* 0x0000000600067c02 */ /* 0x000fe20008000f00 */
[----:B------:R-:W-:Y:S01]  /*7770*/  IMAD.U32 R7, RZ, RZ, UR7 ;  /* 0x00000007ff077e24 */ /* 0x000fe2000f8e00ff */
[----:B------:R-:W-:Y:S01]  /*7780*/  MOV R10, UR4 ;  /* 0x00000004000a7c02 */ /* 0x000fe20008000f00 */
[----:B------:R-:W-:Y:S01]  /*7790*/  IMAD.U32 R11, RZ, RZ, UR5 ;  /* 0x00000005ff0b7e24 */ /* 0x000fe2000f8e00ff */
[----:B------:R-:W-:Y:S01]  /*77a0*/  MOV R8, 0x70 ;  /* 0x0000007000087802 */ /* 0x000fe20000000f00 */
[----:B------:R-:W-:Y:S01]  /*77b0*/  IMAD.MOV.U32 R12, RZ, RZ, 0x1 ;  /* 0x00000001ff0c7424 */ /* 0x000fe200078e00ff */
[----:B------:R-:W-:-:S07]  /*77c0*/  MOV R13, RZ ;  /* 0x000000ff000d7202 */ /* 0x000fce0000000f00 */
[----:B------:R-:W-:-:S07]  /*77d0*/  LEPC R20, `(.L_x_53) ;  /* 0x000000001014794e */ /* 0x000fce0000000000 */
[----:B-12--5:R-:W-:Y:S05]  /*77e0*/  CALL.ABS.NOINC R14 ;  /* 0x000000000e007343 */ /* 0x026fea0003c00000 */
.L_x_53:
[----:B-1-3--:R-:W1:Y:S01]  /*77f0*/  S2R R5, SR_TID.X ;  /* 0x0000000000057919 */ /* 0x00ae620000002100 */
[----:B------:R-:W-:Y:S01]  /*7800*/  ULDC.64 UR4, c[0x0][0x730] ;  /* 0x0001cc0000047ab9 */ /* 0x000fe20000000a00 */
[----:B------:R-:W-:Y:S01]  /*7810*/  VIADD R16, R16, 0x1f ;  /* 0x0000001f10107836 */ /* 0x000fe20000000000 */
[----:B------:R-:W-:Y:S02]  /*7820*/  ISETP.NE.U32.AND P0, PT, RZ, UR4, PT ;  /* 0x00000004ff007c0c */ /* 0x000fe4000bf05070 */
[----:B------:R-:W-:Y:S02]  /*7830*/  LEA R19, R19, R18, 0x4 ;  /* 0x0000001213137211 */ /* 0x000fe400078e20ff */
[----:B------:R-:W-:-:S13]  /*7840*/  ISETP.NE.AND.EX P0, PT, RZ, UR5, PT, P0 ;  /* 0x00000005ff007c0c */ /* 0x000fda000bf05300 */
[----:B--2--5:R-:W2:Y:S01]  /*7850*/  @P0 LDC R17, c[0x0][0x720] ;  /* 0x0001c800ff110b82 */ /* 0x024ea20000000800 */
[----:B------:R-:W-:Y:S01]  /*7860*/  ISETP.GT.U32.AND P0, PT, R16, 0x3e, PT ;  /* 0x0000003e1000780c */ /* 0x000fe20003f04070 */
[----:B-1----:R-:W-:Y:S01]  /*7870*/  IMAD.SHL.U32 R0, R5, 0x10, RZ ;  /* 0x0000001005007824 */ /* 0x002fe200078e00ff */
[----:B------:R-:W-:-:S04]  /*7880*/  SHF.R.U32.HI R3, RZ, 0x1, R5 ;  /* 0x00000001ff037819 */ /* 0x000fc80000011605 */
[C---:B------:R-:W-:Y:S02]  /*7890*/  LOP3.LUT R4, R0.reuse, 0x40, RZ, 0xc0, !PT ;  /* 0x0000004000047812 */ /* 0x040fe400078ec0ff */
[----:B------:R-:W-:Y:S02]  /*78a0*/  LOP3.LUT R0, R0, 0x80, RZ, 0xc0, !PT ;  /* 0x0000008000007812 */ /* 0x000fe400078ec0ff */
[----:B------:R-:W-:Y:S02]  /*78b0*/  LOP3.LUT R4, R4, 0x8, R3, 0xf8, !PT ;  /* 0x0000000804047812 */ /* 0x000fe400078ef803 */
[----:B------:R-:W-:Y:S01]  /*78c0*/  SHF.L.U32 R3, R5, 0x1, RZ ;  /* 0x0000000105037819 */ /* 0x000fe200000006ff */
[-C--:B--2---:R-:W-:Y:S01]  /*78d0*/  FMUL R105, R105, R17.reuse ;  /* 0x0000001169697220 */ /* 0x084fe20000400000 */
[----:B------:R-:W-:Y:S01]  /*78e0*/  LEA R0, R19, R0, 0x4 ;  /* 0x0000000013007211 */ /* 0x000fe200078e20ff */
[-C--:B------:R-:W-:Y:S01]  /*78f0*/  FMUL R5, R106, R17.reuse ;  /* 0x000000116a057220 */ /* 0x080fe20000400000 */
[----:B------:R-:W-:Y:S01]  /*7900*/  LOP3.LUT R3, R4, 0x8, R3, 0x78, !PT ;  /* 0x0000000804037812 */ /* 0x000fe200078e7803 */
[-C--:B------:R-:W-:Y:S01]  /*7910*/  FMUL R4, R104, R17.reuse ;  /* 0x0000001168047220 */ /* 0x080fe20000400000 */
[-C--:B------:R-:W-:Y:S01]  /*7920*/  FMUL R6, R108, R17.reuse ;  /* 0x000000116c067220 */ /* 0x080fe20000400000 */
[----:B------:R-:W-:Y:S01]  /*7930*/  FMUL R109, R109, R17 ;  /* 0x000000116d6d7220 */ /* 0x000fe20000400000 */
[----:B------:R-:W-:Y:S01]  /*7940*/  IADD3 R3, R0, R3, RZ ;  /* 0x0000000300037210 */ /* 0x000fe20007ffe0ff */
        /* <DEDUP_REMOVED lines=51> */
[----:B------:R-:W-:-:S02]  /*7c80*/  F2FP.F16.F32.PACK_AB R4, R105, R4 ;  /* 0x000000046904723e */ /* 0x000fc400000000ff */
[----:B------:R-:W-:Y:S02]  /*7c90*/  F2FP.F16.F32.PACK_AB R5, R0, R5 ;  /* 0x000000050005723e */ /* 0x000fe400000000ff */
[----:B------:R-:W-:Y:S02]  /*7ca0*/  F2FP.F16.F32.PACK_AB R6, R109, R6 ;  /* 0x000000066d06723e */ /* 0x000fe400000000ff */
[----:B------:R-:W-:Y:S01]  /*7cb0*/  F2FP.F16.F32.PACK_AB R7, R8, R7 ;  /* 0x000000070807723e */ /* 0x000fe200000000ff */
[----:B------:R-:W-:Y:S06]  /*7cc0*/  @P0 BRA `(.L_x_54) ;  /* 0x0000000000040947 */ /* 0x000fec0003800000 */
[----:B------:R-:W-:-:S04]  /*7cd0*/  DEPBAR.LE SB0, 0x1 ;  /* 0x000080400000791a */ /* 0x000fc80000000000 */
.L_x_54:
[----:B------:R-:W-:Y:S05]  /*7ce0*/  WARPSYNC.ALL ;  /* 0x0000000000007948 */ /* 0x000fea0003800000 */
[----:B------:R-:W-:Y:S01]  /*7cf0*/  BAR.SYNC.DEFER_BLOCKING 0x1, 0x80 ;  /* 0x0042000000007b1d */ /* 0x000fe20000010000 */
[----:B------:R-:W-:Y:S01]  /*7d00*/  IMAD R3, R3, 0x2, R2 ;  /* 0x0000000203037824 */ /* 0x000fe200078e0202 */
[----:B------:R-:W-:Y:S02]  /*7d10*/  F2FP.F16.F32.PACK_AB R10, R10, R11 ;  /* 0x0000000b0a0a723e */ /* 0x000fe400000000ff */
[----:B------:R-:W-:Y:S02]  /*7d20*/  F2FP.F16.F32.PACK_AB R8, R97, R96 ;  /* 0x000000606108723e */ /* 0x000fe400000000ff */
[----:B------:R-:W-:Y:S01]  /*7d30*/  BSSY B0, `(.L_x_55) ;  /* 0x0000017000007945 */ /* 0x000fe20003800000 */
[----:B------:R-:W-:-:S02]  /*7d40*/  F2FP.F16.F32.PACK_AB R9, R9, R98 ;  /* 0x000000620909723e */ /* 0x000fc400000000ff */
[----:B------:R-:W-:Y:S01]  /*7d50*/  F2FP.F16.F32.PACK_AB R11, R103, R102 ;  /* 0x00000066670b723e */ /* 0x000fe200000000ff */
[----:B------:R1:W-:Y:S01]  /*7d60*/  STSM.16.M88.4 [R3], R4 ;  /* 0x0000000403007844 */ /* 0x0003e20000000200 */
[----:B------:R-:W-:Y:S01]  /*7d70*/  @!PT LDS RZ, [RZ] ;  /* 0x00000000fffff984 */ /* 0x000fe20000000800 */
[----:B------:R-:W-:Y:S01]  /*7d80*/  @!PT LDS RZ, [RZ] ;  /* 0x00000000fffff984 */ /* 0x000fe20000000800 */
[----:B------:R-:W-:Y:S01]  /*7d90*/  @!PT LDS RZ, [RZ] ;  /* 0x00000000fffff984 */ /* 0x000fe20000000800 */
[----:B------:R-:W-:Y:S01]  /*7da0*/  @!PT LDS RZ, [RZ] ;  /* 0x00000000fffff984 */ /* 0x000fe20000000800 */
[----:B------:R2:W-:Y:S06]  /*7db0*/  MEMBAR.ALL.CTA ;  /* 0x0000000000007992 */ /* 0x0005ec0000008000 */
[----:B--2---:R-:W2:Y:S02]  /*7dc0*/  FENCE.VIEW.ASYNC.S ;  /* 0x00000000000073c6 */ /* 0x004ea40000000000 */
[----:B--2---:R-:W-:Y:S06]  /*7dd0*/  BAR.SYNC.DEFER_BLOCKING 0x1, 0x80 ;  /* 0x0042000000007b1d */ /* 0x004fec0000010000 */
[----:B------:R-:W-:Y:S05]  /*7de0*/  @P0 BRA `(.L_x_56) ;  /* 0x00000000002c0947 */ /* 0x000fea0003800000 */
[----:B------:R-:W-:Y:S01]  /*7df0*/  ULDC.64 UR4, c[0x0][0x198] ;  /* 0x0000660000047ab9 */ /* 0x000fe20000000a00 */
[----:B------:R-:W-:Y:S01]  /*7e00*/  R2UR UR8, R2 ;  /* 0x00000000020872ca */ /* 0x000fe200000e0000 */
[----:B------:R-:W-:Y:S01]  /*7e10*/  UIADD3 UR4, UP0, UR4, 0x670, URZ ;  /* 0x0000067004047890 */ /* 0x000fe2000ff1e03f */
[----:B------:R-:W-:Y:S01]  /*7e20*/  UMOV UR9, URZ ;  /* 0x0000003f00097c82 */ /* 0x000fe20008000000 */
[----:B------:R-:W-:Y:S02]  /*7e30*/  UMOV UR10, UR43 ;  /* 0x0000002b000a7c82 */ /* 0x000fe40008000000 */
[----:B------:R-:W-:Y:S01]  /*7e40*/  UIADD3.X UR5, URZ, UR5, URZ, UP0, !UPT ;  /* 0x000000053f057290 */ /* 0x000fe200087fe43f */
[----:B------:R-:W-:Y:S01]  /*7e50*/  UMOV UR11, UR60 ;  /* 0x0000003c000b7c82 */ /* 0x000fe20008000000 */
[----:B------:R-:W-:-:S07]  /*7e60*/  UMOV UR12, UR61 ;  /* 0x0000003d000c7c82 */ /* 0x000fce0008000000 */
[----:B------:R2:W-:Y:S01]  /*7e70*/  UTMASTG.4D [UR8], [UR4] ;  /* 0x00000008040073b5 */ /* 0x0005e20008018000 */
[----:B------:R0:W-:Y:S01]  /*7e80*/  UTMACMDFLUSH ;  /* 0x00000000000079b7 */ /* 0x0001e20000000000 */
[----:B--2---:R-:W-:-:S04]  /*7e90*/  DEPBAR.LE SB0, 0x1 ;  /* 0x000080400000791a */ /* 0x004fc80000000000 */
.L_x_56:
[----:B------:R-:W-:Y:S05]  /*7ea0*/  BSYNC B0 ;  /* 0x0000000000007941 */ /* 0x000fea0003800000 */
.L_x_55:
[----:B------:R-:W-:Y:S01]  /*7eb0*/  BAR.SYNC.DEFER_BLOCKING 0x1, 0x80 ;  /* 0x0042000000007b1d */ /* 0x000fe20000010000 */
[----:B-1----:R-:W-:Y:S02]  /*7ec0*/  F2FP.F16.F32.PACK_AB R4, R89, R88 ;  /* 0x000000585904723e */ /* 0x002fe400000000ff */
[----:B------:R-:W-:Y:S02]  /*7ed0*/  F2FP.F16.F32.PACK_AB R5, R91, R90 ;  /* 0x0000005a5b05723e */ /* 0x000fe400000000ff */
[----:B------:R-:W-:Y:S01]  /*7ee0*/  F2FP.F16.F32.PACK_AB R6, R93, R92 ;  /* 0x0000005c5d06723e */ /* 0x000fe200000000ff */
[----:B------:R-:W-:Y:S01]  /*7ef0*/  BSSY B0, `(.L_x_57) ;  /* 0x0000017000007945 */ /* 0x000fe20003800000 */
[----:B------:R-:W-:Y:S01]  /*7f00*/  F2FP.F16.F32.PACK_AB R7, R95, R94 ;  /* 0x0000005e5f07723e */ /* 0x000fe200000000ff */
[----:B------:R1:W-:Y:S01]  /*7f10*/  STSM.16.M88.4 [R3+0x800], R8 ;  /* 0x0008000803007844 */ /* 0x0003e20000000200 */
        /* <DEDUP_REMOVED lines=8> */
[----:B------:R-:W-:Y:S01]  /*7fa0*/  R2UR UR8, R2 ;  /* 0x00000000020872ca */ /* 0x000fe200000e0000 */
[----:B------:R-:W-:Y:S01]  /*7fb0*/  ULDC.64 UR4, c[0x0][0x198] ;  /* 0x0000660000047ab9 */ /* 0x000fe20000000a00 */
[----:B------:R-:W-:Y:S01]  /*7fc0*/  UMOV UR9, 0x10 ;  /* 0x0000001000097882 */ /* 0x000fe20000000000 */
[----:B------:R-:W-:Y:S01]  /*7fd0*/  UIADD3 UR4, UP0, UR4, 0x670, URZ ;  /* 0x0000067004047890 */ /* 0x000fe2000ff1e03f */
[----:B------:R-:W-:Y:S01]  /*7fe0*/  UMOV UR10, UR43 ;  /* 0x0000002b000a7c82 */ /* 0x000fe20008000000 */
[----:B------:R-:W-:Y:S02]  /*7ff0*/  UMOV UR11, UR60 ;  /* 0x0000003c000b7c82 */ /* 0x000fe40008000000 */
[----:B------:R-:W-:Y:S01]  /*8000*/  UIADD3.X UR5, URZ, UR5, URZ, UP0, !UPT ;  /* 0x000000053f057290 */ /* 0x000fe200087fe43f */
[----:B------:R-:W-:-:S05]  /*8010*/  UMOV UR12, UR61 ;  /* 0x0000003d000c7c82 */ /* 0x000fca0008000000 */
[----:B------:R-:W-:-:S09]  /*8020*/  UIADD3 UR8, UR8, 0x800, URZ ;  /* 0x0000080008087890 */ /* 0x000fd2000fffe03f */
[----:B------:R2:W-:Y:S01]  /*8030*/  UTMASTG.4D [UR8], [UR4] ;  /* 0x00000008040073b5 */ /* 0x0005e20008018000 */
[----:B------:R0:W-:Y:S01]  /*8040*/  UTMACMDFLUSH ;  /* 0x00000000000079b7 */ /* 0x0001e20000000000 */
[----:B--2---:R-:W-:-:S04]  /*8050*/  DEPBAR.LE SB0, 0x1 ;  /* 0x000080400000791a */ /* 0x004fc80000000000 */
.L_x_58:
[----:B------:R-:W-:Y:S05]  /*8060*/  BSYNC B0 ;  /* 0x0000000000007941 */ /* 0x000fea0003800000 */
.L_x_57:
[----:B------:R-:W-:Y:S01]  /*8070*/  BAR.SYNC.DEFER_BLOCKING 0x1, 0x80 ;  /* 0x0042000000007b1d */ /* 0x000fe20000010000 */
[----:B-1----:R-:W-:Y:S02]  /*8080*/  F2FP.F16.F32.PACK_AB R8, R81, R80 ;  /* 0x000000505108723e */ /* 0x002fe400000000ff */
[----:B------:R-:W-:Y:S02]  /*8090*/  F2FP.F16.F32.PACK_AB R9, R83, R82 ;  /* 0x000000525309723e */ /* 0x000fe400000000ff */
[----:B------:R-:W-:Y:S01]  /*80a0*/  F2FP.F16.F32.PACK_AB R10, R85, R84 ;  /* 0x00000054550a723e */ /* 0x000fe200000000ff */
[----:B------:R-:W-:Y:S01]  /*80b0*/  BSSY B0, `(.L_x_59) ;  /* 0x0000016000007945 */ /* 0x000fe20003800000 */
        /* <DEDUP_REMOVED lines=13> */
[----:B------:R-:W-:Y:S01]  /*8190*/  UMOV UR9, 0x20 ;  /* 0x0000002000097882 */ /* 0x000fe20000000000 */
[----:B------:R-:W-:Y:S02]  /*81a0*/  UMOV UR10, UR43 ;  /* 0x0000002b000a7c82 */ /* 0x000fe40008000000 */
[----:B------:R-:W-:Y:S01]  /*81b0*/  UIADD3.X UR5, URZ, UR5, URZ, UP0, !UPT ;  /* 0x000000053f057290 */ /* 0x000fe200087fe43f */
[----:B------:R-:W-:Y:S01]  /*81c0*/  UMOV UR11, UR60 ;  /* 0x0000003c000b7c82 */ /* 0x000fe20008000000 */
[----:B------:R-:W-:-:S07]  /*81d0*/  UMOV UR12, UR61 ;  /* 0x0000003d000c7c82 */ /* 0x000fce0008000000 */
[----:B------:R2:W-:Y:S01]  /*81e0*/  UTMASTG.4D [UR8], [UR4] ;  /* 0x00000008040073b5 */ /* 0x0005e20008018000 */
[----:B------:R0:W-:Y:S01]  /*81f0*/  UTMACMDFLUSH ;  /* 0x00000000000079b7 */ /* 0x0001e20000000000 */
[----:B--2---:R-:W-:-:S04]  /*8200*/  DEPBAR.LE SB0, 0x1 ;  /* 0x000080400000791a */ /* 0x004fc80000000000 */
.L_x_60:
[----:B------:R-:W-:Y:S05]  /*8210*/  BSYNC B0 ;  /* 0x0000000000007941 */ /* 0x000fea0003800000 */
.L_x_59:
[----:B------:R-:W-:Y:S01]  /*8220*/  BAR.SYNC.DEFER_BLOCKING 0x1, 0x80 ;  /* 0x0042000000007b1d */ /* 0x000fe20000010000 */
[----:B------:R-:W-:Y:S02]  /*8230*/  F2FP.F16.F32.PACK_AB R72, R73, R72 ;  /* 0x000000484948723e */ /* 0x000fe400000000ff */
        /* <DEDUP_REMOVED lines=10> */
[----:B---3--:R-:W3:Y:S02]  /*82e0*/  FENCE.VIEW.ASYNC.S ;  /* 0x00000000000073c6 */ /* 0x008ee40000000000 */
[----:B---3--:R-:W-:Y:S06]  /*82f0*/  BAR.SYNC.DEFER_BLOCKING 0x1, 0x80 ;  /* 0x0042000000007b1d */ /* 0x008fec0000010000 */
        /* <DEDUP_REMOVED lines=12> */
[----:B---3--:R-:W-:-:S04]  /*83c0*/  DEPBAR.LE SB0, 0x1 ;  /* 0x000080400000791a */ /* 0x008fc80000000000 */
.L_x_62:
[----:B------:R-:W-:Y:S05]  /*83d0*/  BSYNC B0 ;  /* 0x0000000000007941 */ /* 0x000fea0003800000 */
.L_x_61:
[----:B------:R-:W-:Y:S01]  /*83e0*/  BAR.SYNC.DEFER_BLOCKING 0x1, 0x80 ;  /* 0x0042000000007b1d */ /* 0x000fe20000010000 */
[----:B------:R-:W-:Y:S02]  /*83f0*/  F2FP.F16.F32.PACK_AB R64, R65, R64 ;  /* 0x000000404140723e */ /* 0x000fe400000000ff */
        /* <DEDUP_REMOVED lines=10> */
[----:B----4-:R-:W4:Y:S02]  /*84a0*/  FENCE.VIEW.ASYNC.S ;  /* 0x00000000000073c6 */ /* 0x010f240000000000 */
[----:B----4-:R-:W-:Y:S06]  /*84b0*/  BAR.SYNC.DEFER_BLOCKING 0x1, 0x80 ;  /* 0x0042000000007b1d */ /* 0x010fec0000010000 */
        /* <DEDUP_REMOVED lines=11> */
[----:B----4-:R-:W-:-:S04]  /*8570*/  DEPBAR.LE SB0, 0x1 ;  /* 0x000080400000791a */ /* 0x010fc80000000000 */
.L_x_64:
[----:B------:R-:W-:Y:S05]  /*8580*/  BSYNC B0 ;  /* 0x0000000000007941 */ /* 0x000fea0003800000 */
.L_x_63:
        /* <DEDUP_REMOVED lines=12> */
[----:B-----5:R-:W5:Y:S02]  /*8650*/  FENCE.VIEW.ASYNC.S ;  /* 0x00000000000073c6 */ /* 0x020f640000000000 */
[----:B-----5:R-:W-:Y:S06]  /*8660*/  BAR.SYNC.DEFER_BLOCKING 0x1, 0x80 ;  /* 0x0042000000007b1d */ /* 0x020fec0000010000 */
        /* <DEDUP_REMOVED lines=12> */
[----:B-1----:R-:W-:-:S04]  /*8730*/  DEPBAR.LE SB0, 0x1 ;  /* 0x000080400000791a */ /* 0x002fc80000000000 */
.L_x_66:
[----:B------:R-:W-:Y:S05]  /*8740*/  BSYNC B0 ;  /* 0x0000000000007941 */ /* 0x000fea0003800000 */
.L_x_65:
[----:B------:R-:W-:Y:S06]  /*8750*/  BAR.SYNC.DEFER_BLOCKING 0x1, 0x80 ;  /* 0x0042000000007b1d */ /* 0x000fec0000010000 */
[----:B------:R-:W-:Y:S01]  /*8760*/  BSSY B0, `(.L_x_67) ;  /* 0x0000014000007945 */ /* 0x000fe20003800000 */
[----:B------:R1:W-:Y:S01]  /*8770*/  STSM.16.M88.4 [R3], R56 ;  /* 0x0000003803007844 */ /* 0x0003e20000000200 */
        /* <DEDUP_REMOVED lines=16> */
[----:B------:R1:W-:Y:S02]  /*8880*/  UTMASTG.4D [UR8], [UR4] ;  /* 0x00000008040073b5 */ /* 0x0003e40008018000 */
[----:B-1----:R0:W-:Y:S02]  /*8890*/  UTMACMDFLUSH ;  /* 0x00000000000079b7 */ /* 0x0021e40000000000 */
.L_x_68:
[----:B------:R-:W-:Y:S05]  /*88a0*/  BSYNC B0 ;  /* 0x0000000000007941 */ /* 0x000fea0003800000 */
.L_x_67:
[----:B------:R-:W-:-:S04]  /*88b0*/  DEPBAR.LE SB0, 0x0 ;  /* 0x000080000000791a */ /* 0x000fc80000000000 */
[----:B------:R-:W-:Y:S05]  /*88c0*/  EXIT ;  /* 0x000000000000794d */ /* 0x000fea0003800000 */
.L_x_7:
[----:B-1----:R1:W2:Y:S02]  /*88d0*/  SYNCS.PHASECHK.TRANS64.TRYWAIT P2, [R3+URZ+0x11848], R0 ;  /* 0x01184800030075a7 */ /* 0x0022a4000804017f */
[----:B--2---:R-:W-:Y:S05]  /*88e0*/  @!P2 NANOSLEEP.SYNCS 0x989680 ;  /* 0x009896800000a95d */ /* 0x004fea0003900000 */
[----:B------:R-:W2:Y:S02]  /*88f0*/  @!P2 SYNCS.PHASECHK.TRANS64 P2, [R3+URZ+0x11848], R0 ;  /* 0x011848000300a5a7 */ /* 0x000ea4000804007f */
[----:B--2---:R-:W-:Y:S05]  /*8900*/  @!P2 BRA `(.L_x_7) ;  /* 0xfffffffc00f0a947 */ /* 0x004fea000383ffff */
[----:B------:R-:W-:Y:S05]  /*8910*/  BRA `(.L_x_69) ;  /* 0xffffff7c00787947 */ /* 0x000fea000383ffff */
.L_x_12:
[----:B-1----:R1:W2:Y:S02]  /*8920*/  SYNCS.PHASECHK.TRANS64.TRYWAIT P1, [R0+URZ+0x11820], R3 ;  /* 0x01182003000075a7 */ /* 0x0022a4000802017f */
[----:B--2---:R-:W-:Y:S05]  /*8930*/  @!P1 NANOSLEEP.SYNCS 0x989680 ;  /* 0x009896800000995d */ /* 0x004fea0003900000 */
[----:B------:R-:W2:Y:S02]  /*8940*/  @!P1 SYNCS.PHASECHK.TRANS64 P1, [R0+URZ+0x11820], R3 ;  /* 0x01182003000095a7 */ /* 0x000ea4000802007f */
[----:B--2---:R-:W-:Y:S05]  /*8950*/  @!P1 BRA `(.L_x_12) ;  /* 0xfffffffc00f09947 */ /* 0x004fea000383ffff */
[----:B------:R-:W-:Y:S05]  /*8960*/  BRA `(.L_x_70) ;  /* 0xffffff80009c7947 */ /* 0x000fea000383ffff */
.L_x_14:
[----:B-1----:R1:W2:Y:S02]  /*8970*/  SYNCS.PHASECHK.TRANS64.TRYWAIT P1, [R0+URZ+0x11820], R5 ;  /* 0x01182005000075a7 */ /* 0x0022a4000802017f */
[----:B--2---:R-:W-:Y:S05]  /*8980*/  @!P1 NANOSLEEP.SYNCS 0x989680 ;  /* 0x009896800000995d */ /* 0x004fea0003900000 */
[----:B------:R-:W2:Y:S02]  /*8990*/  @!P1 SYNCS.PHASECHK.TRANS64 P1, [R0+URZ+0x11820], R5 ;  /* 0x01182005000095a7 */ /* 0x000ea4000802007f */
[----:B--2---:R-:W-:Y:S05]  /*89a0*/  @!P1 BRA `(.L_x_14) ;  /* 0xfffffffc00f09947 */ /* 0x004fea000383ffff */
[----:B------:R-:W-:Y:S05]  /*89b0*/  BRA `(.L_x_71) ;  /* 0xffffff84006c7947 */ /* 0x000fea000383ffff */
.L_x_17:
[----:B-1----:R1:W2:Y:S02]  /*89c0*/  SYNCS.PHASECHK.TRANS64.TRYWAIT P1, [R2+URZ+0x11820], R5 ;  /* 0x01182005020075a7 */ /* 0x0022a4000802017f */
[----:B--2---:R-:W-:Y:S05]  /*89d0*/  @!P1 NANOSLEEP.SYNCS 0x989680 ;  /* 0x009896800000995d */ /* 0x004fea0003900000 */
[----:B------:R-:W2:Y:S02]  /*89e0*/  @!P1 SYNCS.PHASECHK.TRANS64 P1, [R2+URZ+0x11820], R5 ;  /* 0x01182005020095a7 */ /* 0x000ea4000802007f */
[----:B--2---:R-:W-:Y:S05]  /*89f0*/  @!P1 BRA `(.L_x_17) ;  /* 0xfffffffc00f09947 */ /* 0x004fea000383ffff */
[----:B------:R-:W-:Y:S05]  /*8a00*/  BRA `(.L_x_72) ;  /* 0xffffff8800787947 */ /* 0x000fea000383ffff */
.L_x_19:
[----:B-1----:R1:W2:Y:S02]  /*8a10*/  SYNCS.PHASECHK.TRANS64.TRYWAIT P1, [R9+URZ+0x11820], R0 ;  /* 0x01182000090075a7 */ /* 0x0022a4000802017f */
[----:B--2---:R-:W-:Y:S05]  /*8a20*/  @!P1 NANOSLEEP.SYNCS 0x989680 ;  /* 0x009896800000995d */ /* 0x004fea0003900000 */
[----:B------:R-:W2:Y:S02]  /*8a30*/  @!P1 SYNCS.PHASECHK.TRANS64 P1, [R9+URZ+0x11820], R0 ;  /* 0x01182000090095a7 */ /* 0x000ea4000802007f */
[----:B--2---:R-:W-:Y:S05]  /*8a40*/  @!P1 BRA `(.L_x_19) ;  /* 0xfffffffc00f09947 */ /* 0x004fea000383ffff */
[----:B------:R-:W-:Y:S05]  /*8a50*/  BRA `(.L_x_73) ;  /* 0xffffff8c00707947 */ /* 0x000fea000383ffff */
.L_x_21:
[----:B-1----:R1:W2:Y:S02]  /*8a60*/  SYNCS.PHASECHK.TRANS64.TRYWAIT P1, [R2+URZ+0x11840], R57 ;  /* 0x01184039020075a7 */ /* 0x0022a4000802017f */
[----:B--2---:R-:W-:Y:S05]  /*8a70*/  @!P1 NANOSLEEP.SYNCS 0x989680 ;  /* 0x009896800000995d */ /* 0x004fea0003900000 */
[----:B------:R-:W2:Y:S02]  /*8a80*/  @!P1 SYNCS.PHASECHK.TRANS64 P1, [R2+URZ+0x11840], R57 ;  /* 0x01184039020095a7 */ /* 0x000ea4000802007f */
[----:B--2---:R-:W-:Y:S05]  /*8a90*/  @!P1 BRA `(.L_x_21) ;  /* 0xfffffffc00f09947 */ /* 0x004fea000383ffff */
[----:B------:R-:W-:Y:S05]  /*8aa0*/  BRA `(.L_x_74) ;  /* 0xffffff9000807947 */ /* 0x000fea000383ffff */
.L_x_22:
[----:B--2---:R2:W3:Y:S02]  /*8ab0*/  SYNCS.PHASECHK.TRANS64.TRYWAIT P1, [R2+URZ+0x11800], R57 ;  /* 0x01180039020075a7 */ /* 0x0044e4000802017f */
[----:B---3--:R-:W-:Y:S05]  /*8ac0*/  @!P1 NANOSLEEP.SYNCS 0x989680 ;  /* 0x009896800000995d */ /* 0x008fea0003900000 */
[----:B------:R-:W3:Y:S02]  /*8ad0*/  @!P1 SYNCS.PHASECHK.TRANS64 P1, [R2+URZ+0x11800], R57 ;  /* 0x01180039020095a7 */ /* 0x000ee4000802007f */
[----:B---3--:R-:W-:Y:S05]  /*8ae0*/  @!P1 BRA `(.L_x_22) ;  /* 0xfffffffc00f09947 */ /* 0x008fea000383ffff */
[----:B------:R-:W-:Y:S05]  /*8af0*/  BRA `(.L_x_75) ;  /* 0xffffff9000787947 */ /* 0x000fea000383ffff */
.L_x_23:
[----:B-1----:R1:W4:Y:S02]  /*8b00*/  SYNCS.PHASECHK.TRANS64.TRYWAIT P6, [R2+URZ+0x11808], R57 ;  /* 0x01180839020075a7 */ /* 0x00232400080c017f */
[----:B----4-:R-:W-:Y:S05]  /*8b10*/  @!P6 NANOSLEEP.SYNCS 0x989680 ;  /* 0x009896800000e95d */ /* 0x010fea0003900000 */
[----:B------:R-:W4:Y:S02]  /*8b20*/  @!P6 SYNCS.PHASECHK.TRANS64 P6, [R2+URZ+0x11808], R57 ;  /* 0x011808390200e5a7 */ /* 0x000f2400080c007f */
[----:B----4-:R-:W-:Y:S05]  /*8b30*/  @!P6 BRA `(.L_x_23) ;  /* 0xfffffffc00f0e947 */ /* 0x010fea000383ffff */
[----:B------:R-:W-:Y:S05]  /*8b40*/  BRA `(.L_x_76) ;  /* 0xffffffa000547947 */ /* 0x000fea000383ffff */
.L_x_25:
[----:B-1----:R1:W2:Y:S02]  /*8b50*/  SYNCS.PHASECHK.TRANS64.TRYWAIT P1, [R9+URZ+0x11800], R4 ;  /* 0x01180004090075a7 */ /* 0x0022a4000802017f */
[----:B--2---:R-:W-:Y:S05]  /*8b60*/  @!P1 NANOSLEEP.SYNCS 0x989680 ;  /* 0x009896800000995d */ /* 0x004fea0003900000 */
[----:B------:R-:W2:Y:S02]  /*8b70*/  @!P1 SYNCS.PHASECHK.TRANS64 P1, [R9+URZ+0x11800], R4 ;  /* 0x01180004090095a7 */ /* 0x000ea4000802007f */
[----:B--2---:R-:W-:Y:S05]  /*8b80*/  @!P1 BRA `(.L_x_25) ;  /* 0xfffffffc00f09947 */ /* 0x004fea000383ffff */
[----:B------:R-:W-:Y:S05]  /*8b90*/  BRA `(.L_x_77) ;  /* 0xffffffb000287947 */ /* 0x000fea000383ffff */
.L_x_28:
[----:B-1----:R1:W2:Y:S02]  /*8ba0*/  SYNCS.PHASECHK.TRANS64.TRYWAIT P2, [R4+URZ+0x11820], R9 ;  /* 0x01182009040075a7 */ /* 0x0022a4000804017f */
[----:B--2---:R-:W-:Y:S05]  /*8bb0*/  @!P2 NANOSLEEP.SYNCS 0x989680 ;  /* 0x009896800000a95d */ /* 0x004fea0003900000 */
[----:B------:R-:W2:Y:S02]  /*8bc0*/  @!P2 SYNCS.PHASECHK.TRANS64 P2, [R4+URZ+0x11820], R9 ;  /* 0x011820090400a5a7 */ /* 0x000ea4000804007f */
[----:B--2---:R-:W-:Y:S05]  /*8bd0*/  @!P2 BRA `(.L_x_28) ;  /* 0xfffffffc00f0a947 */ /* 0x004fea000383ffff */
[----:B------:R-:W-:Y:S05]  /*8be0*/  BRA `(.L_x_78) ;  /* 0xffffffb4002c7947 */ /* 0x000fea000383ffff */
.L_x_31:
[----:B-1----:R1:W2:Y:S02]  /*8bf0*/  SYNCS.PHASECHK.TRANS64.TRYWAIT P2, [R120+URZ+0x11800], R121 ;  /* 0x01180079780075a7 */ /* 0x0022a4000804017f */
[----:B--2---:R-:W-:Y:S05]  /*8c00*/  @!P2 NANOSLEEP.SYNCS 0x989680 ;  /* 0x009896800000a95d */ /* 0x004fea0003900000 */
[----:B------:R-:W2:Y:S02]  /*8c10*/  @!P2 SYNCS.PHASECHK.TRANS64 P2, [R120+URZ+0x11800], R121 ;  /* 0x011800797800a5a7 */ /* 0x000ea4000804007f */
[----:B--2---:R-:W-:Y:S05]  /*8c20*/  @!P2 BRA `(.L_x_31) ;  /* 0xfffffffc00f0a947 */ /* 0x004fea000383ffff */
[----:B------:R-:W-:Y:S05]  /*8c30*/  BRA `(.L_x_79) ;  /* 0xffffffbc00487947 */ /* 0x000fea000383ffff */
.L_x_35:
[----:B-1----:R1:W2:Y:S02]  /*8c40*/  SYNCS.PHASECHK.TRANS64.TRYWAIT P1, [R18+URZ+0x11820], R25 ;  /* 0x01182019120075a7 */ /* 0x0022a4000802017f */
[----:B--2---:R-:W-:Y:S05]  /*8c50*/  @!P1 NANOSLEEP.SYNCS 0x989680 ;  /* 0x009896800000995d */ /* 0x004fea0003900000 */
[----:B------:R-:W2:Y:S02]  /*8c60*/  @!P1 SYNCS.PHASECHK.TRANS64 P1, [R18+URZ+0x11820], R25 ;  /* 0x01182019120095a7 */ /* 0x000ea4000802007f */
[----:B--2---:R-:W-:Y:S05]  /*8c70*/  @!P1 BRA `(.L_x_35) ;  /* 0xfffffffc00f09947 */ /* 0x004fea000383ffff */
[----:B------:R-:W-:Y:S05]  /*8c80*/  BRA `(.L_x_80) ;  /* 0xffffffd800807947 */ /* 0x000fea000383ffff */
        .weak           $__internal_0_$__cuda_sm20_rcp_rn_f32_slowpath
        .type           $__internal_0_$__cuda_sm20_rcp_rn_f32_slowpath,@function
        .size           $__internal_0_$__cuda_sm20_rcp_rn_f32_slowpath,(.L_x_86 - $__internal_0_$__cuda_sm20_rcp_rn_f32_slowpath)
$__internal_0_$__cuda_sm20_rcp_rn_f32_slowpath:
[----:B------:R-:W-:Y:S01]  /*8c90*/  SHF.L.U32 R3, R0, 0x1, RZ ;  /* 0x0000000100037819 */ /* 0x000fe200000006ff */
[----:B------:R-:W-:Y:S03]  /*8ca0*/  BSSY B2, `(.L_x_81) ;  /* 0x0000030000027945 */ /* 0x000fe60003800000 */
[----:B------:R-:W-:-:S04]  /*8cb0*/  SHF.R.U32.HI R3, RZ, 0x18, R3 ;  /* 0x00000018ff037819 */ /* 0x000fc80000011603 */
[----:B------:R-:W-:-:S13]  /*8cc0*/  ISETP.NE.U32.AND P0, PT, R3, RZ, PT ;  /* 0x000000ff0300720c */ /* 0x000fda0003f05070 */
[----:B------:R-:W-:Y:S05]  /*8cd0*/  @P0 BRA `(.L_x_82) ;  /* 0x0000000000280947 */ /* 0x000fea0003800000 */
[----:B------:R-:W-:-:S04]  /*8ce0*/  SHF.L.U32 R3, R0, 0x1, RZ ;  /* 0x0000000100037819 */ /* 0x000fc800000006ff */
[----:B------:R-:W-:-:S13]  /*8cf0*/  ISETP.NE.AND P0, PT, R3, RZ, PT ;  /* 0x000000ff0300720c */ /* 0x000fda0003f05270 */
[----:B------:R-:W-:Y:S01]  /*8d00*/  @P0 FFMA R21, R0, 1.84467440737095516160e+19, RZ ;  /* 0x5f80000000150823 */ /* 0x000fe200000000ff */
[----:B------:R-:W-:Y:S08]  /*8d10*/  @!P0 MUFU.RCP R7, R0 ;  /* 0x0000000000078308 */ /* 0x000ff00000001000 */
[----:B------:R-:W1:Y:S02]  /*8d20*/  @P0 MUFU.RCP R24, R21 ;  /* 0x0000001500180308 */ /* 0x000e640000001000 */
[----:B-1----:R-:W-:-:S04]  /*8d30*/  @P0 FFMA R3, R21, R24, -1 ;  /* 0xbf80000015030423 */ /* 0x002fc80000000018 */
[----:B------:R-:W-:-:S04]  /*8d40*/  @P0 FADD.FTZ R3, -R3, -RZ ;  /* 0x800000ff03030221 */ /* 0x000fc80000010100 */
[----:B------:R-:W-:-:S04]  /*8d50*/  @P0 FFMA R3, R24, R3, R24 ;  /* 0x0000000318030223 */ /* 0x000fc80000000018 */
[----:B------:R-:W-:Y:S01]  /*8d60*/  @P0 FFMA R7, R3, 1.84467440737095516160e+19, RZ ;  /* 0x5f80000003070823 */ /* 0x000fe200000000ff */
[----:B------:R-:W-:Y:S06]  /*8d70*/  BRA `(.L_x_83) ;  /* 0x0000000000887947 */ /* 0x000fec0003800000 */
.L_x_82:
[----:B------:R-:W-:-:S05]  /*8d80*/  VIADD R27, R3, 0xffffff03 ;  /* 0xffffff03031b7836 */ /* 0x000fca0000000000 */
[----:B------:R-:W-:-:S13]  /*8d90*/  ISETP.GT.U32.AND P0, PT, R27, 0x1, PT ;  /* 0x000000011b00780c */ /* 0x000fda0003f04070 */
[----:B------:R-:W-:Y:S05]  /*8da0*/  @P0 BRA `(.L_x_84) ;  /* 0x0000000000780947 */ /* 0x000fea0003800000 */
[----:B------:R-:W-:Y:S02]  /*8db0*/  LOP3.LUT R7, R0, 0x7fffff, RZ, 0xc0, !PT ;  /* 0x007fffff00077812 */ /* 0x000fe400078ec0ff */
[----:B------:R-:W-:Y:S02]  /*8dc0*/  MOV R26, 0x3 ;  /* 0x00000003001a7802 */ /* 0x000fe40000000f00 */
[----:B------:R-:W-:Y:S02]  /*8dd0*/  LOP3.LUT R7, R7, 0x3f800000, RZ, 0xfc, !PT ;  /* 0x3f80000007077812 */ /* 0x000fe400078efcff */
[----:B------:R-:W-:Y:S02]  /*8de0*/  SHF.L.U32 R26, R26, R27, RZ ;  /* 0x0000001b1a1a7219 */ /* 0x000fe400000006ff */
[----:B------:R-:W1:Y:S02]  /*8df0*/  MUFU.RCP R24, R7 ;  /* 0x0000000700187308 */ /* 0x000e640000001000 */
[----:B-1----:R-:W-:-:S04]  /*8e00*/  FFMA R21, R7, R24, -1 ;  /* 0xbf80000007157423 */ /* 0x002fc80000000018 */
[----:B------:R-:W-:-:S04]  /*8e10*/  FADD.FTZ R21, -R21, -RZ ;  /* 0x800000ff15157221 */ /* 0x000fc80000010100 */
[CCC-:B------:R-:W-:Y:S01]  /*8e20*/  FFMA.RM R25, R24.reuse, R21.reuse, R24.reuse ;  /* 0x0000001518197223 */ /* 0x1c0fe20000004018 */
[----:B------:R-:W-:-:S04]  /*8e30*/  FFMA.RP R24, R24, R21, R24 ;  /* 0x0000001518187223 */ /* 0x000fc80000008018 */
[C---:B------:R-:W-:Y:S02]  /*8e40*/  LOP3.LUT R21, R25.reuse, 0x7fffff, RZ, 0xc0, !PT ;  /* 0x007fffff19157812 */ /* 0x040fe400078ec0ff */
[----:B------:R-:W-:Y:S02]  /*8e50*/  FSETP.NEU.FTZ.AND P0, PT, R25, R24, PT ;  /* 0x000000181900720b */ /* 0x000fe40003f1d000 */
[----:B------:R-:W-:Y:S02]  /*8e60*/  LOP3.LUT R21, R21, 0x800000, RZ, 0xfc, !PT ;  /* 0x0080000015157812 */ /* 0x000fe400078efcff */
[----:B------:R-:W-:Y:S02]  /*8e70*/  SEL R24, RZ, 0xffffffff, !P0 ;  /* 0xffffffffff187807 */ /* 0x000fe40004000000 */
[----:B------:R-:W-:Y:S02]  /*8e80*/  LOP3.LUT R26, R26, R21, RZ, 0xc0, !PT ;  /* 0x000000151a1a7212 */ /* 0x000fe400078ec0ff */
[----:B------:R-:W-:-:S02]  /*8e90*/  IADD3 R24, -R24, RZ, RZ ;  /* 0x000000ff18187210 */ /* 0x000fc40007ffe1ff */
[-C--:B------:R-:W-:Y:S02]  /*8ea0*/  SHF.R.U32.HI R26, RZ, R27.reuse, R26 ;  /* 0x0000001bff1a7219 */ /* 0x080fe4000001161a */
[----:B------:R-:W-:Y:S02]  /*8eb0*/  LOP3.LUT P1, RZ, R24, R27, R21, 0xf8, !PT ;  /* 0x0000001b18ff7212 */ /* 0x000fe4000782f815 */
[C---:B------:R-:W-:Y:S02]  /*8ec0*/  LOP3.LUT P0, RZ, R26.reuse, 0x1, RZ, 0xc0, !PT ;  /* 0x000000011aff7812 */ /* 0x040fe4000780c0ff */
[----:B------:R-:W-:Y:S02]  /*8ed0*/  LOP3.LUT P2, RZ, R26, 0x2, RZ, 0xc0, !PT ;  /* 0x000000021aff7812 */ /* 0x000fe4000784c0ff */
[----:B------:R-:W-:Y:S02]  /*8ee0*/  IADD3 R24, R3, -0xfc, RZ ;  /* 0xffffff0403187810 */ /* 0x000fe40007ffe0ff */
[----:B------:R-:W-:-:S02]  /*8ef0*/  PLOP3.LUT P0, PT, P0, P1, P2, 0xe0, 0x0 ;  /* 0x000000000000781c */ /* 0x000fc40000703c20 */
[----:B------:R-:W-:Y:S02]  /*8f00*/  LOP3.LUT P1, RZ, R0, 0x7fffff, RZ, 0xc0, !PT ;  /* 0x007fffff00ff7812 */ /* 0x000fe4000782c0ff */
[----:B------:R-:W-:-:S05]  /*8f10*/  SEL R7, RZ, 0x1, !P0 ;  /* 0x00000001ff077807 */ /* 0x000fca0004000000 */
[----:B------:R-:W-:-:S05]  /*8f20*/  IMAD.MOV R7, RZ, RZ, -R7 ;  /* 0x000000ffff077224 */ /* 0x000fca00078e0a07 */
[----:B------:R-:W-:Y:S02]  /*8f30*/  ISETP.GE.AND P0, PT, R7, RZ, PT ;  /* 0x000000ff0700720c */ /* 0x000fe40003f06270 */
[----:B------:R-:W-:-:S11]  /*8f40*/  SHF.R.U32.HI R7, RZ, R24, R21 ;  /* 0x00000018ff077219 */ /* 0x000fd60000011615 */
[----:B------:R-:W-:-:S05]  /*8f50*/  @!P0 IADD3 R7, R7, 0x1, RZ ;  /* 0x0000000107078810 */ /* 0x000fca0007ffe0ff */
[----:B------:R-:W-:-:S05]  /*8f60*/  @!P1 IMAD.SHL.U32 R7, R7, 0x2, RZ ;  /* 0x0000000207079824 */ /* 0x000fca00078e00ff */
[----:B------:R-:W-:Y:S01]  /*8f70*/  LOP3.LUT R7, R7, 0x80000000, R0, 0xf8, !PT ;  /* 0x8000000007077812 */ /* 0x000fe200078ef800 */
[----:B------:R-:W-:Y:S06]  /*8f80*/  BRA `(.L_x_83) ;  /* 0x0000000000047947 */ /* 0x000fec0003800000 */
.L_x_84:
[----:B------:R1:W2:Y:S02]  /*8f90*/  MUFU.RCP R7, R0 ;  /* 0x0000000000077308 */ /* 0x0002a40000001000 */
.L_x_83:
[----:B------:R-:W-:Y:S05]  /*8fa0*/  BSYNC B2 ;  /* 0x0000000000027941 */ /* 0x000fea0003800000 */
.L_x_81:
[----:B--2---:R-:W-:Y:S02]  /*8fb0*/  MOV R3, R7 ;  /* 0x0000000700037202 */ /* 0x004fe40000000f00 */
[----:B------:R-:W-:-:S04]  /*8fc0*/  MOV R7, 0x0 ;  /* 0x0000000000077802 */ /* 0x000fc80000000f00 */
[----:B-1----:R-:W-:Y:S05]  /*8fd0*/  RET.REL.NODEC R6 `(_ZN7cutlass13device_kernelINS_4fmha6kernel13FmhaKernelTmaINS1_10collective15FmhaMainloopTmaINS_6half_tEfN4cute5tupleIJNS7_1CILi64EEESA_NS9_ILi112EEEEEENS4_13DefaultFusionEJEEENS4_15FmhaFwdEpilogueIS6_fNS8_IJSA_SB_SA_EEEEEJEEEEEvNT_6ParamsE) ;  /* 0xffffff7006087950 */ /* 0x002fea0003c3ffff */
.L_x_85:
[----:B------:R-:W-:-:S00]  /*8fe0*/  BRA `(.L_x_85) ;  /* 0xfffffffc00fc7947 */ /* 0x000fc0000383ffff */
[----:B------:R-:W-:-:S00]  /*8ff0*/  NOP ;  /* 0x0000000000007918 */ /* 0x000fc00000000000 */
        /* <DEDUP_REMOVED lines=8> */
.L_x_86:


//--------------------- .nv.global.init           --------------------------
	.section	.nv.global.init,"aw",@progbits
.nv.global.init:
	.type		$str$23,@object
	.size		$str$23,($str$24 - $str$23)
$str$23:
        /*0000*/ 	.byte	0x28, 0x61, 0x64, 0x64, 0x72, 0x65, 0x73, 0x73, 0x20, 0x26, 0x20, 0x6d, 0x61, 0x73, 0x6b, 0x29
        /*0010*/ 	.byte	0x20, 0x3d, 0x3d, 0x20, 0x30, 0x00
	.type		$str$24,@object
	.size		$str$24,(__unnamed_1 - $str$24)
$str$24:
        /*0016*/ 	.byte	0x2f, 0x74, 0x6d, 0x70, 0x2f, 0x63, 0x75, 0x74, 0x6c, 0x61, 0x73, 0x73, 0x5f, 0x73, 0x77, 0x65
        /*0026*/ 	.byte	0x65, 0x70, 0x5f, 0x73, 0x72, 0x63, 0x2f, 0x69, 0x6e, 0x63, 0x6c, 0x75, 0x64, 0x65, 0x2f, 0x63
        /*0036*/ 	.byte	0x75, 0x74, 0x65, 0x2f, 0x70, 0x6f, 0x69, 0x6e, 0x74, 0x65, 0x72, 0x5f, 0x66, 0x6c, 0x61, 0x67
        /*0046*/ 	.byte	0x67, 0x65, 0x64, 0x2e, 0x68, 0x70, 0x70, 0x00
	.type		__unnamed_1,@object
	.size		__unnamed_1,(__unnamed_2 - __unnamed_1)
__unnamed_1:
        /*004e*/ 	.byte	0x61, 0x75, 0x74, 0x6f, 0x20, 0x63, 0x75, 0x74, 0x65, 0x3a, 0x3a, 0x61, 0x73, 0x5f, 0x70, 0x6f
        /* <DEDUP_REMOVED lines=27> */
        /*020e*/ 	.byte	0x3e, 0x3e, 0x3e, 0x3e, 0x3e, 0x5d, 0x00
	.type		__unnamed_2,@object
	.size		__unnamed_2,(.L_1 - __unnamed_2)
__unnamed_2:
        /* <DEDUP_REMOVED lines=29> */
.L_1:


//--------------------- .nv.shared._ZN7cutlass13device_kernelINS_4fmha6kernel13FmhaKernelTmaINS1_10collective15FmhaMainloopTmaINS_6half_tEfN4cute5tupleIJNS7_1CILi64EEESA_NS9_ILi112EEEEEENS4_13DefaultFusionEJEEENS4_15FmhaFwdEpilogueIS6_fNS8_IJSA_SB_SA_EEEEEJEEEEEvNT_6ParamsE --------------------------
	.section	.nv.shared._ZN7cutlass13device_kernelINS_4fmha6kernel13FmhaKernelTmaINS1_10collective15FmhaMainloopTmaINS_6half_tEfN4cute5tupleIJNS7_1CILi64EEESA_NS9_ILi112EEEEEENS4_13DefaultFusionEJEEENS4_15FmhaFwdEpilogueIS6_fNS8_IJSA_SB_SA_EEEEEJEEEEEvNT_6ParamsE,"aw",@nobits
	.sectionflags	@""
	.align	16
	.zero		1024


//--------------------- .nv.shared.reserved.0     --------------------------
	.section	.nv.shared.reserved.0,"aw",@nobits
	.weak		__nv_reservedSMEM_offset_0_alias
	.size		__nv_reservedSMEM_offset_0_alias, 0, 0
	.other		__nv_reservedSMEM_offset_0_alias,@"STO_CUDA_RESERVED_SHARED STV_DEFAULT"
__nv_reservedSMEM_offset_0_alias:
	.zero		0


//--------------------- .nv.global                --------------------------
	.section	.nv.global,"aw",@nobits
.nv.global:
	.type		_ZN39_INTERNAL_97b22aad_4_k_cu_1ee8e91d_28134cute1_E,@object
	.size		_ZN39_INTERNAL_97b22aad_4_k_cu_1ee8e91d_28134cute1_E,(_ZN39_INTERNAL_97b22aad_4_k_cu_1ee8e91d_28134cuda3std3__45__cpo6cbeginE - _ZN39_INTERNAL_97b22aad_4_k_cu_1ee8e91d_28134cute1_E)
_ZN39_INTERNAL_97b22aad_4_k_cu_1ee8e91d_28134cute1_E:
	.zero		1
	.type		_ZN39_INTERNAL_97b22aad_4_k_cu_1ee8e91d_28134cuda3std3__45__cpo6cbeginE,@object
	.size		_ZN39_INTERNAL_97b22aad_4_k_cu_1ee8e91d_28134cuda3std3__45__cpo6cbeginE,(_ZN39_INTERNAL_97b22aad_4_k_cu_1ee8e91d_28134cuda3std3__48in_placeE - _ZN39_INTERNAL_97b22aad_4_k_cu_1ee8e91d_28134cuda3std3__45__cpo6cbeginE)
_ZN39_INTERNAL_97b22aad_4_k_cu_1ee8e91d_28134cuda3std3__45__cpo6cbeginE:
	.zero		1
	.type		_ZN39_INTERNAL_97b22aad_4_k_cu_1ee8e91d_28134cuda3std3__48in_placeE,@object
	.size		_ZN39_INTERNAL_97b22aad_4_k_cu_1ee8e91d_28134cuda3std3__48in_placeE,(_ZN39_INTERNAL_97b22aad_4_k_cu_1ee8e91d_28134cuda3std6ranges3__45__cpo9iter_moveE - _ZN39_INTERNAL_97b22aad_4_k_cu_1ee8e91d_28134cuda3std3__48in_placeE)
_ZN39_INTERNAL_97b22aad_4_k_cu_1ee8e91d_28134cuda3std3__48in_placeE:
	.zero		1
	.type		_ZN39_INTERNAL_97b22aad_4_k_cu_1ee8e91d_28134cuda3std6ranges3__45__cpo9iter_moveE,@object
	.size		_ZN39_INTERNAL_97b22aad_4_k_cu_1ee8e91d_28134cuda3std6ranges3__45__cpo9iter_moveE,(_ZN39_INTERNAL_97b22aad_4_k_cu_1ee8e91d_28134cuda3std3__45__cpo5beginE - _ZN39_INTERNAL_97b22aad_4_k_cu_1ee8e91d_28134cuda3std6ranges3__45__cpo9iter_moveE)
_ZN39_INTERNAL_97b22aad_4_k_cu_1ee8e91d_28134cuda3std6ranges3__45__cpo9iter_moveE:
	.zero		1
	.type		_ZN39_INTERNAL_97b22aad_4_k_cu_1ee8e91d_28134cuda3std3__45__cpo5beginE,@object
	.size		_ZN39_INTERNAL_97b22aad_4_k_cu_1ee8e91d_28134cuda3std3__45__cpo5beginE,(_ZN39_INTERNAL_97b22aad_4_k_cu_1ee8e91d_28134cuda3std3__441_GLOBAL__N__97b22aad_4_k_cu_1ee8e91d_28136ignoreE - _ZN39_INTERNAL_97b22aad_4_k_cu_1ee8e91d_28134cuda3std3__45__cpo5beginE)
_ZN39_INTERNAL_97b22aad_4_k_cu_1ee8e91d_28134cuda3std3__45__cpo5beginE:
	.zero		1
	.type		_ZN39_INTERNAL_97b22aad_4_k_cu_1ee8e91d_28134cuda3std3__441_GLOBAL__N__97b22aad_4_k_cu_1ee8e91d_28136ignoreE,@object
	.size		_ZN39_INTERNAL_97b22aad_4_k_cu_1ee8e91d_28134cuda3std3__441_GLOBAL__N__97b22aad_4_k_cu_1ee8e91d_28136ignoreE,(_ZN39_INTERNAL_97b22aad_4_k_cu_1ee8e91d_28134cute7productE - _ZN39_INTERNAL_97b22aad_4_k_cu_1ee8e91d_28134cuda3std3__441_GLOBAL__N__97b22aad_4_k_cu_1ee8e91d_28136ignoreE)
_ZN39_INTERNAL_97b22aad_4_k_cu_1ee8e91d_28134cuda3std3__441_GLOBAL__N__97b22aad_4_k_cu_1ee8e91d_28136ignoreE:
	.zero		1
	.type		_ZN39_INTERNAL_97b22aad_4_k_cu_1ee8e91d_28134cute7productE,@object
	.size		_ZN39_INTERNAL_97b22aad_4_k_cu_1ee8e91d_28134cute7productE,(_ZN39_INTERNAL_97b22aad_4_k_cu_1ee8e91d_28134cuda3std3__45__cpo3endE - _ZN39_INTERNAL_97b22aad_4_k_cu_1ee8e91d_28134cute7productE)
_ZN39_INTERNAL_97b22aad_4_k_cu_1ee8e91d_28134cute7productE:
	.zero		1
	.type		_ZN39_INTERNAL_97b22aad_4_k_cu_1ee8e91d_28134cuda3std3__45__cpo3endE,@object
	.size		_ZN39_INTERNAL_97b22aad_4_k_cu_1ee8e91d_28134cuda3std3__45__cpo3endE,(_ZN39_INTERNAL_97b22aad_4_k_cu_1ee8e91d_28134cuda3std3__419piecewise_constructE - _ZN39_INTERNAL_97b22aad_4_k_cu_1ee8e91d_28134cuda3std3__45__cpo3endE)
_ZN39_INTERNAL_97b22aad_4_k_cu_1ee8e91d_28134cuda3std3__45__cpo3endE:
	.zero		1
	.type		_ZN39_INTERNAL_97b22aad_4_k_cu_1ee8e91d_28134cuda3std3__419piecewise_constructE,@object
	.size		_ZN39_INTERNAL_97b22aad_4_k_cu_1ee8e91d_28134cuda3std3__419piecewise_constructE,(_ZN39_INTERNAL_97b22aad_4_k_cu_1ee8e91d_28134cuda3std3__45__cpo4cendE - _ZN39_INTERNAL_97b22aad_4_k_cu_1ee8e91d_28134cuda3std3__419piecewise_constructE)
_ZN39_INTERNAL_97b22aad_4_k_cu_1ee8e91d_28134cuda3std3__419piecewise_constructE:
	.zero		1
	.type		_ZN39_INTERNAL_97b22aad_4_k_cu_1ee8e91d_28134cuda3std3__45__cpo4cendE,@object
	.size		_ZN39_INTERNAL_97b22aad_4_k_cu_1ee8e91d_28134cuda3std3__45__cpo4cendE,(_ZN39_INTERNAL_97b22aad_4_k_cu_1ee8e91d_28134cuda3std6ranges3__45__cpo4swapE - _ZN39_INTERNAL_97b22aad_4_k_cu_1ee8e91d_28134cuda3std3__45__cpo4cendE)
_ZN39_INTERNAL_97b22aad_4_k_cu_1ee8e91d_28134cuda3std3__45__cpo4cendE:
	.zero		1
	.type		_ZN39_INTERNAL_97b22aad_4_k_cu_1ee8e91d_28134cuda3std6ranges3__45__cpo4swapE,@object
	.size		_ZN39_INTERNAL_97b22aad_4_k_cu_1ee8e91d_28134cuda3std6ranges3__45__cpo4swapE,(.L_9 - _ZN39_INTERNAL_97b22aad_4_k_cu_1ee8e91d_28134cuda3std6ranges3__45__cpo4swapE)
_ZN39_INTERNAL_97b22aad_4_k_cu_1ee8e91d_28134cuda3std6ranges3__45__cpo4swapE:
	.zero		1
.L_9:


//--------------------- .nv.constant0._ZN7cutlass13device_kernelINS_4fmha6kernel13FmhaKernelTmaINS1_10collective15FmhaMainloopTmaINS_6half_tEfN4cute5tupleIJNS7_1CILi64EEESA_NS9_ILi112EEEEEENS4_13DefaultFusionEJEEENS4_15FmhaFwdEpilogueIS6_fNS8_IJSA_SB_SA_EEEEEJEEEEEvNT_6ParamsE --------------------------
	.section	.nv.constant0._ZN7cutlass13device_kernelINS_4fmha6kernel13FmhaKernelTmaINS1_10collective15FmhaMainloopTmaINS_6half_tEfN4cute5tupleIJNS7_1CILi64EEESA_NS9_ILi112EEEEEENS4_13DefaultFusionEJEEENS4_15FmhaFwdEpilogueIS6_fNS8_IJSA_SB_SA_EEEEEJEEEEEvNT_6ParamsE,"a",@progbits
	.sectionflags	@""
	.align	4
.nv.constant0._ZN7cutlass13device_kernelINS_4fmha6kernel13FmhaKernelTmaINS1_10collective15FmhaMainloopTmaINS_6half_tEfN4cute5tupleIJNS7_1CILi64EEESA_NS9_ILi112EEEEEENS4_13DefaultFusionEJEEENS4_15FmhaFwdEpilogueIS6_fNS8_IJSA_SB_SA_EEEEEJEEEEEvNT_6ParamsE:
	.zero		2688


//--------------------- SYMBOLS --------------------------

	.type		.nv.reservedSmem.offset0,@object
	.size		.nv.reservedSmem.offset0,0x4
	.type		__assertfail,@function
